	.target	sm_90a

	.elftype	@"ET_EXEC"


//--------------------- .note.nv.tkinfo           --------------------------
	.section	.note.nv.tkinfo,"",@"SHT_NOTE"
	.sectionflags	@"SHF_NOTE_NV_TKINFO"
	.tkinfo
        /*0018*/ 	.word	0x00000002
        /*0030*/ 	.string	""
        /*0030*/ 	.string	"ptxas"
        /*0030*/ 	.string	"Cuda compilation tools, release 13.0, V13.0.88"
        /*0030*/ 	.string	"Build cuda_13.0.r13.0/compiler.36424714_0"
        /*0030*/ 	.string	"-arch sm_90a -m 64 "



//--------------------- .note.nv.cuinfo           --------------------------
	.section	.note.nv.cuinfo,"",@"SHT_NOTE"
	.sectionflags	@"SHF_NOTE_NV_CUINFO"
        /*0018*/ 	.short	0x0002
        /*001a*/ 	.short	0x005a
        /*001c*/ 	.short	0x0082
	.zero		2


//--------------------- .nv.info                  --------------------------
	.section	.nv.info,"",@"SHT_CUDA_INFO"
	.align	4


	//----- nvinfo : EIATTR_REGCOUNT
	.align		4
        /*0000*/ 	.byte	0x04, 0x2f
        /*0002*/ 	.short	(.L_15 - .L_14)
	.align		4
.L_14:
        /*0004*/ 	.word	index@(_ZN7cutlass13device_kernelINS_4gemm6kernel13GemmUniversalIN4cute5tupleIJiiiiEEENS1_10collective13CollectiveMmaINS1_34MainloopSm90TmaGmmaWarpSpecializedILi2ENS5_IJNS4_1CILi8EEENSA_ILi1EEESC_EEENS1_32KernelTmaWarpSpecializedPingpongEEENS5_IJNSA_ILi64EEENSA_ILi128EEESH_EEENS_10tfloat32_tENS5_IJlSC_lEEESJ_SK_NS4_8TiledMMAINS4_8MMA_AtomIJNS4_4SM904GMMA30MMA_64x128x8_F32TF32TF32_SS_TNILNSO_7ScaleInE1ELSQ_1EEEEEENS4_6LayoutINS5_IJSC_SC_SC_EEENS5_IJNSA_ILi0EEESV_SV_EEEEENS5_IJNS4_10UnderscoreESY_SY_EEEEENS4_13SM90_TMA_LOADENS4_14ComposedLayoutINS4_7SwizzleILi3ELi4ELi3EEENS4_18smem_ptr_flag_bitsILi32EEENST_INS5_IJSB_NSA_ILi32EEEEEENS5_IJS17_SC_EEEEEEEvNS4_8identityENS4_23SM90_TMA_LOAD_MULTICASTES1B_vS1C_EENS_8epilogue10collective6detail29Sm90TmaWarpSpecializedAdapterINS1G_15DefaultEpilogueISJ_SK_SK_NS1F_6thread17LinearCombinationISJ_Li1EffLNS1K_9ScaleType4KindE0ELNS_15FloatRoundStyleE2ESJ_EENS1_15EpilogueDefaultEEEEEvvEEEEvNT_6ParamsE)
        /*0008*/ 	.word	0x000000a8


	//----- nvinfo : EIATTR_FRAME_SIZE
	.align		4
.L_15:
        /*000c*/ 	.byte	0x04, 0x11
        /*000e*/ 	.short	(.L_17 - .L_16)
	.align		4
.L_16:
        /*0010*/ 	.word	index@(_ZN7cutlass13device_kernelINS_4gemm6kernel13GemmUniversalIN4cute5tupleIJiiiiEEENS1_10collective13CollectiveMmaINS1_34MainloopSm90TmaGmmaWarpSpecializedILi2ENS5_IJNS4_1CILi8EEENSA_ILi1EEESC_EEENS1_32KernelTmaWarpSpecializedPingpongEEENS5_IJNSA_ILi64EEENSA_ILi128EEESH_EEENS_10tfloat32_tENS5_IJlSC_lEEESJ_SK_NS4_8TiledMMAINS4_8MMA_AtomIJNS4_4SM904GMMA30MMA_64x128x8_F32TF32TF32_SS_TNILNSO_7ScaleInE1ELSQ_1EEEEEENS4_6LayoutINS5_IJSC_SC_SC_EEENS5_IJNSA_ILi0EEESV_SV_EEEEENS5_IJNS4_10UnderscoreESY_SY_EEEEENS4_13SM90_TMA_LOADENS4_14ComposedLayoutINS4_7SwizzleILi3ELi4ELi3EEENS4_18smem_ptr_flag_bitsILi32EEENST_INS5_IJSB_NSA_ILi32EEEEEENS5_IJS17_SC_EEEEEEEvNS4_8identityENS4_23SM90_TMA_LOAD_MULTICASTES1B_vS1C_EENS_8epilogue10collective6detail29Sm90TmaWarpSpecializedAdapterINS1G_15DefaultEpilogueISJ_SK_SK_NS1F_6thread17LinearCombinationISJ_Li1EffLNS1K_9ScaleType4KindE0ELNS_15FloatRoundStyleE2ESJ_EENS1_15EpilogueDefaultEEEEEvvEEEEvNT_6ParamsE)
        /*0014*/ 	.word	0x00000000


	//----- nvinfo : EIATTR_MIN_STACK_SIZE
	.align		4
.L_17:
        /*0018*/ 	.byte	0x04, 0x12
        /*001a*/ 	.short	(.L_19 - .L_18)
	.align		4
.L_18:
        /*001c*/ 	.word	index@(_ZN7cutlass13device_kernelINS_4gemm6kernel13GemmUniversalIN4cute5tupleIJiiiiEEENS1_10collective13CollectiveMmaINS1_34MainloopSm90TmaGmmaWarpSpecializedILi2ENS5_IJNS4_1CILi8EEENSA_ILi1EEESC_EEENS1_32KernelTmaWarpSpecializedPingpongEEENS5_IJNSA_ILi64EEENSA_ILi128EEESH_EEENS_10tfloat32_tENS5_IJlSC_lEEESJ_SK_NS4_8TiledMMAINS4_8MMA_AtomIJNS4_4SM904GMMA30MMA_64x128x8_F32TF32TF32_SS_TNILNSO_7ScaleInE1ELSQ_1EEEEEENS4_6LayoutINS5_IJSC_SC_SC_EEENS5_IJNSA_ILi0EEESV_SV_EEEEENS5_IJNS4_10UnderscoreESY_SY_EEEEENS4_13SM90_TMA_LOADENS4_14ComposedLayoutINS4_7SwizzleILi3ELi4ELi3EEENS4_18smem_ptr_flag_bitsILi32EEENST_INS5_IJSB_NSA_ILi32EEEEEENS5_IJS17_SC_EEEEEEEvNS4_8identityENS4_23SM90_TMA_LOAD_MULTICASTES1B_vS1C_EENS_8epilogue10collective6detail29Sm90TmaWarpSpecializedAdapterINS1G_15DefaultEpilogueISJ_SK_SK_NS1F_6thread17LinearCombinationISJ_Li1EffLNS1K_9ScaleType4KindE0ELNS_15FloatRoundStyleE2ESJ_EENS1_15EpilogueDefaultEEEEEvvEEEEvNT_6ParamsE)
        /*0020*/ 	.word	0x00000000
.L_19:


//--------------------- .nv.compat                --------------------------
	.section	.nv.compat,"",@"SHT_CUDA_COMPAT_INFO"
	.align	4
        /*0000*/ 	.byte	0x02, 0x09, 0x01, 0x00, 0x02, 0x02, 0x04, 0x00, 0x02, 0x05, 0x05, 0x00, 0x03, 0x07, 0x01, 0x01
        /*0010*/ 	.byte	0x02, 0x03, 0x01, 0x00, 0x02, 0x06, 0x01, 0x00, 0x04, 0x0b, 0x08, 0x00, 0x00, 0x00, 0x00, 0x00
        /*0020*/ 	.byte	0x00, 0x00, 0x00, 0x00


//--------------------- .nv.info._ZN7cutlass13device_kernelINS_4gemm6kernel13GemmUniversalIN4cute5tupleIJiiiiEEENS1_10collective13CollectiveMmaINS1_34MainloopSm90TmaGmmaWarpSpecializedILi2ENS5_IJNS4_1CILi8EEENSA_ILi1EEESC_EEENS1_32KernelTmaWarpSpecializedPingpongEEENS5_IJNSA_ILi64EEENSA_ILi128EEESH_EEENS_10tfloat32_tENS5_IJlSC_lEEESJ_SK_NS4_8TiledMMAINS4_8MMA_AtomIJNS4_4SM904GMMA30MMA_64x128x8_F32TF32TF32_SS_TNILNSO_7ScaleInE1ELSQ_1EEEEEENS4_6LayoutINS5_IJSC_SC_SC_EEENS5_IJNSA_ILi0EEESV_SV_EEEEENS5_IJNS4_10UnderscoreESY_SY_EEEEENS4_13SM90_TMA_LOADENS4_14ComposedLayoutINS4_7SwizzleILi3ELi4ELi3EEENS4_18smem_ptr_flag_bitsILi32EEENST_INS5_IJSB_NSA_ILi32EEEEEENS5_IJS17_SC_EEEEEEEvNS4_8identityENS4_23SM90_TMA_LOAD_MULTICASTES1B_vS1C_EENS_8epilogue10collective6detail29Sm90TmaWarpSpecializedAdapterINS1G_15DefaultEpilogueISJ_SK_SK_NS1F_6thread17LinearCombinationISJ_Li1EffLNS1K_9ScaleType4KindE0ELNS_15FloatRoundStyleE2ESJ_EENS1_15EpilogueDefaultEEEEEvvEEEEvNT_6ParamsE --------------------------
	.section	.nv.info._ZN7cutlass13device_kernelINS_4gemm6kernel13GemmUniversalIN4cute5tupleIJiiiiEEENS1_10collective13CollectiveMmaINS1_34MainloopSm90TmaGmmaWarpSpecializedILi2ENS5_IJNS4_1CILi8EEENSA_ILi1EEESC_EEENS1_32KernelTmaWarpSpecializedPingpongEEENS5_IJNSA_ILi64EEENSA_ILi128EEESH_EEENS_10tfloat32_tENS5_IJlSC_lEEESJ_SK_NS4_8TiledMMAINS4_8MMA_AtomIJNS4_4SM904GMMA30MMA_64x128x8_F32TF32TF32_SS_TNILNSO_7ScaleInE1ELSQ_1EEEEEENS4_6LayoutINS5_IJSC_SC_SC_EEENS5_IJNSA_ILi0EEESV_SV_EEEEENS5_IJNS4_10UnderscoreESY_SY_EEEEENS4_13SM90_TMA_LOADENS4_14ComposedLayoutINS4_7SwizzleILi3ELi4ELi3EEENS4_18smem_ptr_flag_bitsILi32EEENST_INS5_IJSB_NSA_ILi32EEEEEENS5_IJS17_SC_EEEEEEEvNS4_8identityENS4_23SM90_TMA_LOAD_MULTICASTES1B_vS1C_EENS_8epilogue10collective6detail29Sm90TmaWarpSpecializedAdapterINS1G_15DefaultEpilogueISJ_SK_SK_NS1F_6thread17LinearCombinationISJ_Li1EffLNS1K_9ScaleType4KindE0ELNS_15FloatRoundStyleE2ESJ_EENS1_15EpilogueDefaultEEEEEvvEEEEvNT_6ParamsE,"",@"SHT_CUDA_INFO"
	.sectionflags	@""
	.align	4


	//----- nvinfo : EIATTR_CUDA_API_VERSION
	.align		4
        /*0000*/ 	.byte	0x04, 0x37
        /*0002*/ 	.short	(.L_21 - .L_20)
.L_20:
        /*0004*/ 	.word	0x00000082


	//----- nvinfo : EIATTR_KPARAM_INFO
	.align		4
.L_21:
        /*0008*/ 	.byte	0x04, 0x17
        /*000a*/ 	.short	(.L_23 - .L_22)
.L_22:
        /*000c*/ 	.word	0x00000000
        /*0010*/ 	.short	0x0000
        /*0012*/ 	.short	0x0070
        /*0014*/ 	.byte	0x00, 0xf0, 0x01, 0x10


	//----- nvinfo : EIATTR_SPARSE_MMA_MASK
	.align		4
.L_23:
        /*0018*/ 	.byte	0x03, 0x50
        /*001a*/ 	.short	0x0000


	//----- nvinfo : EIATTR_MAXREG_COUNT
	.align		4
        /*001c*/ 	.byte	0x03, 0x1b
        /*001e*/ 	.short	0x00a8


	//----- nvinfo : EIATTR_NUM_BARRIERS
	.align		4
        /*0020*/ 	.byte	0x02, 0x4c
        /*0022*/ 	.byte	0x01
	.zero		1


	//----- nvinfo : EIATTR_EXTERNS
	.align		4
        /*0024*/ 	.byte	0x04, 0x0f
        /*0026*/ 	.short	(.L_25 - .L_24)


	//   ....[0]....
	.align		4
.L_24:
        /*0028*/ 	.word	index@(__assertfail)


	//----- nvinfo : EIATTR_MERCURY_ISA_VERSION
	.align		4
.L_25:
        /*002c*/ 	.byte	0x03, 0x5f
        /*002e*/ 	.short	0x0101


	//----- nvinfo : EIATTR_INT_WARP_WIDE_INSTR_OFFSETS
	.align		4
        /*0030*/ 	.byte	0x04, 0x31
        /*0032*/ 	.short	(.L_27 - .L_26)


	//   ....[0]....
.L_26:
        /*0034*/ 	.word	0x000005c0


	//   ....[1]....
        /*0038*/ 	.word	0x00000600


	//   ....[2]....
        /*003c*/ 	.word	0x00000630


	//   ....[3]....
        /*0040*/ 	.word	0x00000640


	//   ....[4]....
        /*0044*/ 	.word	0x00000690


	//   ....[5]....
        /*0048*/ 	.word	0x000006a0


	//   ....[6]....
        /*004c*/ 	.word	0x000007c0


	//   ....[7]....
        /*0050*/ 	.word	0x000007d0


	//   ....[8]....
        /*0054*/ 	.word	0x00002c70


	//----- nvinfo : EIATTR_COOP_GROUP_MASK_REGIDS
	.align		4
.L_27:
        /*0058*/ 	.byte	0x04, 0x29
        /*005a*/ 	.short	(.L_29 - .L_28)


	//   ....[0]....
.L_28:
        /*005c*/ 	.word	0xffffffff


	//   ....[1]....
        /*0060*/ 	.word	0xffffffff


	//   ....[2]....
        /*0064*/ 	.word	0xffffffff


	//   ....[3]....
        /*0068*/ 	.word	0xffffffff


	//   ....[4]....
        /*006c*/ 	.word	0xffffffff


	//   ....[5]....
        /*0070*/ 	.word	0xffffffff


	//   ....[6]....
        /*0074*/ 	.word	0xffffffff


	//----- nvinfo : EIATTR_COOP_GROUP_INSTR_OFFSETS
	.align		4
.L_29:
        /*0078*/ 	.byte	0x04, 0x28
        /*007a*/ 	.short	(.L_31 - .L_30)


	//   ....[0]....
.L_30:
        /*007c*/ 	.word	0x00000060


	//   ....[1]....
        /*0080*/ 	.word	0x00000080


	//   ....[2]....
        /*0084*/ 	.word	0x00000180


	//   ....[3]....
        /*0088*/ 	.word	0x00000390


	//   ....[4]....
        /*008c*/ 	.word	0x000003d0


	//   ....[5]....
        /*0090*/ 	.word	0x000004f0


	//   ....[6]....
        /*0094*/ 	.word	0x00000940


	//----- nvinfo : EIATTR_REG_RECONFIG
	.align		4
.L_31:
        /*0098*/ 	.byte	0x01, 0x54
	.zero		2


	//----- nvinfo : EIATTR_SYSCALL_OFFSETS
	.align		4
        /*009c*/ 	.byte	0x04, 0x46
        /*009e*/ 	.short	(.L_33 - .L_32)


	//   ....[0]....
.L_32:
        /*00a0*/ 	.word	0x00001980


	//----- nvinfo : EIATTR_MBARRIER_INSTR_OFFSETS
	.align		4
.L_33:
        /*00a4*/ 	.byte	0x04, 0x39
        /*00a6*/ 	.short	(.L_35 - .L_34)


	//   ....[0]....
.L_34:
        /*00a8*/ 	.word	0x00000330
        /*00ac*/ 	.word	0x000000ff
        /*00b0*/ 	.word	0x00000000
        /*00b4*/ 	.short	0x0100
        /*00b6*/ 	.byte	0x07
	.zero		1


	//   ....[1]....
        /*00b8*/ 	.word	0x00000340
        /*00bc*/ 	.word	0x000000ff
        /*00c0*/ 	.word	0x00000010
        /*00c4*/ 	.short	0x0100
        /*00c6*/ 	.byte	0x07
	.zero		1


	//   ....[2]....
        /*00c8*/ 	.word	0x00000350
        /*00cc*/ 	.word	0x000000ff
        /*00d0*/ 	.word	0x00000008
        /*00d4*/ 	.short	0x0100
        /*00d6*/ 	.byte	0x07
	.zero		1


	//   ....[3]....
        /*00d8*/ 	.word	0x00000360
        /*00dc*/ 	.word	0x000000ff
        /*00e0*/ 	.word	0x00000018
        /*00e4*/ 	.short	0x0100
        /*00e6*/ 	.byte	0x07
	.zero		1


	//   ....[4]....
        /*00e8*/ 	.word	0x00000820
        /*00ec*/ 	.word	0x000000ff
        /*00f0*/ 	.word	0x00000050
        /*00f4*/ 	.short	0x0100
        /*00f6*/ 	.byte	0x0c
	.zero		1


	//   ....[5]....
        /*00f8*/ 	.word	0x00000860
        /*00fc*/ 	.word	0x000000ff
        /*0100*/ 	.word	0x00000058
        /*0104*/ 	.short	0x0100
        /*0106*/ 	.byte	0x0c
	.zero		1


	//   ....[6]....
        /*0108*/ 	.word	0x00000890
        /*010c*/ 	.word	0x000000ff
        /*0110*/ 	.word	0x00000030
        /*0114*/ 	.short	0x0100
        /*0116*/ 	.byte	0x0d
	.zero		1


	//   ....[7]....
        /*0118*/ 	.word	0x000008d0
        /*011c*/ 	.word	0x000000ff
        /*0120*/ 	.word	0x00000038
        /*0124*/ 	.short	0x0100
        /*0126*/ 	.byte	0x0d
	.zero		1


	//   ....[8]....
        /*0128*/ 	.word	0x000008e0
        /*012c*/ 	.word	0x000000ff
        /*0130*/ 	.word	0x00000040
        /*0134*/ 	.short	0x0100
        /*0136*/ 	.byte	0x0d
	.zero		1


	//   ....[9]....
        /*0138*/ 	.word	0x000008f0
        /*013c*/ 	.word	0x000000ff
        /*0140*/ 	.word	0x00000048
        /*0144*/ 	.short	0x0100
        /*0146*/ 	.byte	0x0d
	.zero		1


	//   ....[10]....
        /*0148*/ 	.word	0x00001840
        /*014c*/ 	.word	0x00000061
        /*0150*/ 	.word	0xfffffff8
        /*0154*/ 	.short	0x010a
        /*0156*/ 	.byte	0x3f
	.zero		1


	//   ....[11]....
        /*0158*/ 	.word	0x00001a10
        /*015c*/ 	.word	0x00000003
        /*0160*/ 	.word	0x00000000
        /*0164*/ 	.short	0x010a
        /*0166*/ 	.byte	0x3f
	.zero		1


	//   ....[12]....
        /*0168*/ 	.word	0x00001a70
        /*016c*/ 	.word	0x00000003
        /*0170*/ 	.word	0x00000000
        /*0174*/ 	.short	0x010a
        /*0176*/ 	.byte	0x3f
	.zero		1


	//   ....[13]....
        /*0178*/ 	.word	0x00002310
        /*017c*/ 	.word	0x000000ff
        /*0180*/ 	.word	0x00000000
        /*0184*/ 	.short	0x010a
        /*0186*/ 	.byte	0x04
	.zero		1


	//   ....[14]....
        /*0188*/ 	.word	0x00002350
        /*018c*/ 	.word	0x000000ff
        /*0190*/ 	.word	0x00000000
        /*0194*/ 	.short	0x010a
        /*0196*/ 	.byte	0x04
	.zero		1


	//   ....[15]....
        /*0198*/ 	.word	0x00002b00
        /*019c*/ 	.word	0x00000005
        /*01a0*/ 	.word	0x00000000
        /*01a4*/ 	.short	0x0101
        /*01a6*/ 	.byte	0x3f
	.zero		1


	//   ....[16]....
        /*01a8*/ 	.word	0x00002c00
        /*01ac*/ 	.word	0x00000065
        /*01b0*/ 	.word	0x00000000
        /*01b4*/ 	.short	0x0101
        /*01b6*/ 	.byte	0x32
	.zero		1


	//   ....[17]....
        /*01b8*/ 	.word	0x00002cf0
        /*01bc*/ 	.word	0x00000003
        /*01c0*/ 	.word	0x00000000
        /*01c4*/ 	.short	0x0101
        /*01c6*/ 	.byte	0x3f
	.zero		1


	//   ....[18]....
        /*01c8*/ 	.word	0x00002d50
        /*01cc*/ 	.word	0x00000061
        /*01d0*/ 	.word	0x00000008
        /*01d4*/ 	.short	0x010a
        /*01d6*/ 	.byte	0x3f
	.zero		1


	//   ....[19]....
        /*01d8*/ 	.word	0x00006e30
        /*01dc*/ 	.word	0x00000062
        /*01e0*/ 	.word	0x00000000
        /*01e4*/ 	.short	0x0101
        /*01e6*/ 	.byte	0x32
	.zero		1


	//   ....[20]....
        /*01e8*/ 	.word	0x00007890
        /*01ec*/ 	.word	0x0000000c
        /*01f0*/ 	.word	0x00000010
        /*01f4*/ 	.short	0x010a
        /*01f6*/ 	.byte	0x3f
	.zero		1


	//   ....[21]....
        /*01f8*/ 	.word	0x00007e70
        /*01fc*/ 	.word	0x00000003
        /*0200*/ 	.word	0x00000058
        /*0204*/ 	.short	0x0101
        /*0206*/ 	.byte	0x3f
	.zero		1


	//   ....[22]....
        /*0208*/ 	.word	0x000085e0
        /*020c*/ 	.word	0x00000007
        /*0210*/ 	.word	0x00000000
        /*0214*/ 	.short	0x010a
        /*0216*/ 	.byte	0x3f
	.zero		1


	//   ....[23]....
        /*0218*/ 	.word	0x00008660
        /*021c*/ 	.word	0x00000003
        /*0220*/ 	.word	0x00000000
        /*0224*/ 	.short	0x010a
        /*0226*/ 	.byte	0x3f
	.zero		1


	//   ....[24]....
        /*0228*/ 	.word	0x000086c0
        /*022c*/ 	.word	0x00000061
        /*0230*/ 	.word	0xfffffff8
        /*0234*/ 	.short	0x010a
        /*0236*/ 	.byte	0x3f
	.zero		1


	//   ....[25]....
        /*0238*/ 	.word	0x00008710
        /*023c*/ 	.word	0x00000003
        /*0240*/ 	.word	0x00000000
        /*0244*/ 	.short	0x010a
        /*0246*/ 	.byte	0x3f
	.zero		1


	//   ....[26]....
        /*0248*/ 	.word	0x00008770
        /*024c*/ 	.word	0x00000005
        /*0250*/ 	.word	0x00000000
        /*0254*/ 	.short	0x010a
        /*0256*/ 	.byte	0x3f
	.zero		1


	//   ....[27]....
        /*0258*/ 	.word	0x000087c0
        /*025c*/ 	.word	0x00000061
        /*0260*/ 	.word	0x00000008
        /*0264*/ 	.short	0x010a
        /*0266*/ 	.byte	0x3f
	.zero		1


	//   ....[28]....
        /*0268*/ 	.word	0x00008890
        /*026c*/ 	.word	0x0000000c
        /*0270*/ 	.word	0x00000010
        /*0274*/ 	.short	0x010a
        /*0276*/ 	.byte	0x3f
	.zero		1


	//   ....[29]....
        /*0278*/ 	.word	0x00008960
        /*027c*/ 	.word	0x00000007
        /*0280*/ 	.word	0x00000000
        /*0284*/ 	.short	0x010a
        /*0286*/ 	.byte	0x3f
	.zero		1


	//----- nvinfo : EIATTR_NUM_MBARRIERS
	.align		4
.L_35:
        /*0288*/ 	.byte	0x03, 0x38
        /*028a*/ 	.short	0x000a


	//----- nvinfo : EIATTR_EXIT_INSTR_OFFSETS
	.align		4
        /*028c*/ 	.byte	0x04, 0x1c
        /*028e*/ 	.short	(.L_37 - .L_36)


	//   ....[0]....
.L_36:
        /*0290*/ 	.word	0x00001450


	//   ....[1]....
        /*0294*/ 	.word	0x000014b0


	//   ....[2]....
        /*0298*/ 	.word	0x00007570


	//   ....[3]....
        /*029c*/ 	.word	0x000075a0


	//   ....[4]....
        /*02a0*/ 	.word	0x000086b0


	//----- nvinfo : EIATTR_MAX_THREADS
	.align		4
.L_37:
        /*02a4*/ 	.byte	0x04, 0x05
        /*02a6*/ 	.short	(.L_39 - .L_38)
.L_38:
        /*02a8*/ 	.word	0x00000180
        /*02ac*/ 	.word	0x00000001
        /*02b0*/ 	.word	0x00000001


	//----- nvinfo : EIATTR_CRS_STACK_SIZE
	.align		4
.L_39:
        /*02b4*/ 	.byte	0x04, 0x1e
        /*02b6*/ 	.short	(.L_41 - .L_40)
.L_40:
        /*02b8*/ 	.word	0x00000000


	//----- nvinfo : EIATTR_CBANK_PARAM_SIZE
	.align		4
.L_41:
        /*02bc*/ 	.byte	0x03, 0x19
        /*02be*/ 	.short	0x0470


	//----- nvinfo : EIATTR_PARAM_CBANK
	.align		4
        /*02c0*/ 	.byte	0x04, 0x0a
        /*02c2*/ 	.short	(.L_43 - .L_42)
	.align		4
.L_42:
        /*02c4*/ 	.word	index@(.nv.constant0._ZN7cutlass13device_kernelINS_4gemm6kernel13GemmUniversalIN4cute5tupleIJiiiiEEENS1_10collective13CollectiveMmaINS1_34MainloopSm90TmaGmmaWarpSpecializedILi2ENS5_IJNS4_1CILi8EEENSA_ILi1EEESC_EEENS1_32KernelTmaWarpSpecializedPingpongEEENS5_IJNSA_ILi64EEENSA_ILi128EEESH_EEENS_10tfloat32_tENS5_IJlSC_lEEESJ_SK_NS4_8TiledMMAINS4_8MMA_AtomIJNS4_4SM904GMMA30MMA_64x128x8_F32TF32TF32_SS_TNILNSO_7ScaleInE1ELSQ_1EEEEEENS4_6LayoutINS5_IJSC_SC_SC_EEENS5_IJNSA_ILi0EEESV_SV_EEEEENS5_IJNS4_10UnderscoreESY_SY_EEEEENS4_13SM90_TMA_LOADENS4_14ComposedLayoutINS4_7SwizzleILi3ELi4ELi3EEENS4_18smem_ptr_flag_bitsILi32EEENST_INS5_IJSB_NSA_ILi32EEEEEENS5_IJS17_SC_EEEEEEEvNS4_8identityENS4_23SM90_TMA_LOAD_MULTICASTES1B_vS1C_EENS_8epilogue10collective6detail29Sm90TmaWarpSpecializedAdapterINS1G_15DefaultEpilogueISJ_SK_SK_NS1F_6thread17LinearCombinationISJ_Li1EffLNS1K_9ScaleType4KindE0ELNS_15FloatRoundStyleE2ESJ_EENS1_15EpilogueDefaultEEEEEvvEEEEvNT_6ParamsE)
        /*02c8*/ 	.short	0x0210
        /*02ca*/ 	.short	0x0470


	//----- nvinfo : EIATTR_SW_WAR
	.align		4
.L_43:
        /*02cc*/ 	.byte	0x04, 0x36
        /*02ce*/ 	.short	(.L_45 - .L_44)
.L_44:
        /*02d0*/ 	.word	0x00000008
.L_45:


//--------------------- .nv.callgraph             --------------------------
	.section	.nv.callgraph,"",@"SHT_CUDA_CALLGRAPH"
	.align	4
	.sectionentsize	8
	.align		4
        /*0000*/ 	.word	0x00000000
	.align		4
        /*0004*/ 	.word	0xffffffff
	.align		4
        /*0008*/ 	.word	index@(_ZN7cutlass13device_kernelINS_4gemm6kernel13GemmUniversalIN4cute5tupleIJiiiiEEENS1_10collective13CollectiveMmaINS1_34MainloopSm90TmaGmmaWarpSpecializedILi2ENS5_IJNS4_1CILi8EEENSA_ILi1EEESC_EEENS1_32KernelTmaWarpSpecializedPingpongEEENS5_IJNSA_ILi64EEENSA_ILi128EEESH_EEENS_10tfloat32_tENS5_IJlSC_lEEESJ_SK_NS4_8TiledMMAINS4_8MMA_AtomIJNS4_4SM904GMMA30MMA_64x128x8_F32TF32TF32_SS_TNILNSO_7ScaleInE1ELSQ_1EEEEEENS4_6LayoutINS5_IJSC_SC_SC_EEENS5_IJNSA_ILi0EEESV_SV_EEEEENS5_IJNS4_10UnderscoreESY_SY_EEEEENS4_13SM90_TMA_LOADENS4_14ComposedLayoutINS4_7SwizzleILi3ELi4ELi3EEENS4_18smem_ptr_flag_bitsILi32EEENST_INS5_IJSB_NSA_ILi32EEEEEENS5_IJS17_SC_EEEEEEEvNS4_8identityENS4_23SM90_TMA_LOAD_MULTICASTES1B_vS1C_EENS_8epilogue10collective6detail29Sm90TmaWarpSpecializedAdapterINS1G_15DefaultEpilogueISJ_SK_SK_NS1F_6thread17LinearCombinationISJ_Li1EffLNS1K_9ScaleType4KindE0ELNS_15FloatRoundStyleE2ESJ_EENS1_15EpilogueDefaultEEEEEvvEEEEvNT_6ParamsE)
	.align		4
        /*000c*/ 	.word	index@(__assertfail)
	.align		4
        /*0010*/ 	.word	0x00000000
	.align		4
        /*0014*/ 	.word	0xfffffffe
	.align		4
        /*0018*/ 	.word	0x00000000
	.align		4
        /*001c*/ 	.word	0xfffffffd
	.align		4
        /*0020*/ 	.word	0x00000000
	.align		4
        /*0024*/ 	.word	0xfffffffc


//--------------------- .nv.constant4             --------------------------
	.section	.nv.constant4,"a",@progbits
	.align	8
	.align		8
.nv.constant4:
        /*0000*/ 	.dword	__assertfail
	.align		8
        /*0008*/ 	.dword	__unnamed_1
	.align		8
        /*0010*/ 	.dword	_ZN40_INTERNAL_3274e080_4_k_cu_949e20d1_205814cuda3std3__45__cpo5beginE
	.align		8
        /*0018*/ 	.dword	_ZN40_INTERNAL_3274e080_4_k_cu_949e20d1_205814cuda3std3__45__cpo3endE
	.align		8
        /*0020*/ 	.dword	_ZN40_INTERNAL_3274e080_4_k_cu_949e20d1_205814cuda3std3__45__cpo6cbeginE
	.align		8
        /*0028*/ 	.dword	_ZN40_INTERNAL_3274e080_4_k_cu_949e20d1_205814cuda3std3__45__cpo4cendE
	.align		8
        /*0030*/ 	.dword	_ZN40_INTERNAL_3274e080_4_k_cu_949e20d1_205814cuda3std3__442_GLOBAL__N__3274e080_4_k_cu_949e20d1_205816ignoreE
	.align		8
        /*0038*/ 	.dword	_ZN40_INTERNAL_3274e080_4_k_cu_949e20d1_205814cuda3std3__419piecewise_constructE
	.align		8
        /*0040*/ 	.dword	_ZN40_INTERNAL_3274e080_4_k_cu_949e20d1_205814cuda3std3__48in_placeE
	.align		8
        /*0048*/ 	.dword	_ZN40_INTERNAL_3274e080_4_k_cu_949e20d1_205814cuda3std6ranges3__45__cpo4swapE
	.align		8
        /*0050*/ 	.dword	_ZN40_INTERNAL_3274e080_4_k_cu_949e20d1_205814cuda3std6ranges3__45__cpo9iter_moveE
	.align		8
        /*0058*/ 	.dword	_ZN40_INTERNAL_3274e080_4_k_cu_949e20d1_205814cute7productE
	.align		8
        /*0060*/ 	.dword	_ZN40_INTERNAL_3274e080_4_k_cu_949e20d1_205814cute1_E
	.align		8
        /*0068*/ 	.dword	$str$22
	.align		8
        /*0070*/ 	.dword	$str$23


//--------------------- .text._ZN7cutlass13device_kernelINS_4gemm6kernel13GemmUniversalIN4cute5tupleIJiiiiEEENS1_10collective13CollectiveMmaINS1_34MainloopSm90TmaGmmaWarpSpecializedILi2ENS5_IJNS4_1CILi8EEENSA_ILi1EEESC_EEENS1_32KernelTmaWarpSpecializedPingpongEEENS5_IJNSA_ILi64EEENSA_ILi128EEESH_EEENS_10tfloat32_tENS5_IJlSC_lEEESJ_SK_NS4_8TiledMMAINS4_8MMA_AtomIJNS4_4SM904GMMA30MMA_64x128x8_F32TF32TF32_SS_TNILNSO_7ScaleInE1ELSQ_1EEEEEENS4_6LayoutINS5_IJSC_SC_SC_EEENS5_IJNSA_ILi0EEESV_SV_EEEEENS5_IJNS4_10UnderscoreESY_SY_EEEEENS4_13SM90_TMA_LOADENS4_14ComposedLayoutINS4_7SwizzleILi3ELi4ELi3EEENS4_18smem_ptr_flag_bitsILi32EEENST_INS5_IJSB_NSA_ILi32EEEEEENS5_IJS17_SC_EEEEEEEvNS4_8identityENS4_23SM90_TMA_LOAD_MULTICASTES1B_vS1C_EENS_8epilogue10collective6detail29Sm90TmaWarpSpecializedAdapterINS1G_15DefaultEpilogueISJ_SK_SK_NS1F_6thread17LinearCombinationISJ_Li1EffLNS1K_9ScaleType4KindE0ELNS_15FloatRoundStyleE2ESJ_EENS1_15EpilogueDefaultEEEEEvvEEEEvNT_6ParamsE --------------------------
	.section	.text._ZN7cutlass13device_kernelINS_4gemm6kernel13GemmUniversalIN4cute5tupleIJiiiiEEENS1_10collective13CollectiveMmaINS1_34MainloopSm90TmaGmmaWarpSpecializedILi2ENS5_IJNS4_1CILi8EEENSA_ILi1EEESC_EEENS1_32KernelTmaWarpSpecializedPingpongEEENS5_IJNSA_ILi64EEENSA_ILi128EEESH_EEENS_10tfloat32_tENS5_IJlSC_lEEESJ_SK_NS4_8TiledMMAINS4_8MMA_AtomIJNS4_4SM904GMMA30MMA_64x128x8_F32TF32TF32_SS_TNILNSO_7ScaleInE1ELSQ_1EEEEEENS4_6LayoutINS5_IJSC_SC_SC_EEENS5_IJNSA_ILi0EEESV_SV_EEEEENS5_IJNS4_10UnderscoreESY_SY_EEEEENS4_13SM90_TMA_LOADENS4_14ComposedLayoutINS4_7SwizzleILi3ELi4ELi3EEENS4_18smem_ptr_flag_bitsILi32EEENST_INS5_IJSB_NSA_ILi32EEEEEENS5_IJS17_SC_EEEEEEEvNS4_8identityENS4_23SM90_TMA_LOAD_MULTICASTES1B_vS1C_EENS_8epilogue10collective6detail29Sm90TmaWarpSpecializedAdapterINS1G_15DefaultEpilogueISJ_SK_SK_NS1F_6thread17LinearCombinationISJ_Li1EffLNS1K_9ScaleType4KindE0ELNS_15FloatRoundStyleE2ESJ_EENS1_15EpilogueDefaultEEEEEvvEEEEvNT_6ParamsE,"ax",@progbits
	.align	128
.text._ZN7cutlass13device_kernelINS_4gemm6kernel13GemmUniversalIN4cute5tupleIJiiiiEEENS1_10collective13CollectiveMmaINS1_34MainloopSm90TmaGmmaWarpSpecializedILi2ENS5_IJNS4_1CILi8EEENSA_ILi1EEESC_EEENS1_32KernelTmaWarpSpecializedPingpongEEENS5_IJNSA_ILi64EEENSA_ILi128EEESH_EEENS_10tfloat32_tENS5_IJlSC_lEEESJ_SK_NS4_8TiledMMAINS4_8MMA_AtomIJNS4_4SM904GMMA30MMA_64x128x8_F32TF32TF32_SS_TNILNSO_7ScaleInE1ELSQ_1EEEEEENS4_6LayoutINS5_IJSC_SC_SC_EEENS5_IJNSA_ILi0EEESV_SV_EEEEENS5_IJNS4_10UnderscoreESY_SY_EEEEENS4_13SM90_TMA_LOADENS4_14ComposedLayoutINS4_7SwizzleILi3ELi4ELi3EEENS4_18smem_ptr_flag_bitsILi32EEENST_INS5_IJSB_NSA_ILi32EEEEEENS5_IJS17_SC_EEEEEEEvNS4_8identityENS4_23SM90_TMA_LOAD_MULTICASTES1B_vS1C_EENS_8epilogue10collective6detail29Sm90TmaWarpSpecializedAdapterINS1G_15DefaultEpilogueISJ_SK_SK_NS1F_6thread17LinearCombinationISJ_Li1EffLNS1K_9ScaleType4KindE0ELNS_15FloatRoundStyleE2ESJ_EENS1_15EpilogueDefaultEEEEEvvEEEEvNT_6ParamsE:
        .type           _ZN7cutlass13device_kernelINS_4gemm6kernel13GemmUniversalIN4cute5tupleIJiiiiEEENS1_10collective13CollectiveMmaINS1_34MainloopSm90TmaGmmaWarpSpecializedILi2ENS5_IJNS4_1CILi8EEENSA_ILi1EEESC_EEENS1_32KernelTmaWarpSpecializedPingpongEEENS5_IJNSA_ILi64EEENSA_ILi128EEESH_EEENS_10tfloat32_tENS5_IJlSC_lEEESJ_SK_NS4_8TiledMMAINS4_8MMA_AtomIJNS4_4SM904GMMA30MMA_64x128x8_F32TF32TF32_SS_TNILNSO_7ScaleInE1ELSQ_1EEEEEENS4_6LayoutINS5_IJSC_SC_SC_EEENS5_IJNSA_ILi0EEESV_SV_EEEEENS5_IJNS4_10UnderscoreESY_SY_EEEEENS4_13SM90_TMA_LOADENS4_14ComposedLayoutINS4_7SwizzleILi3ELi4ELi3EEENS4_18smem_ptr_flag_bitsILi32EEENST_INS5_IJSB_NSA_ILi32EEEEEENS5_IJS17_SC_EEEEEEEvNS4_8identityENS4_23SM90_TMA_LOAD_MULTICASTES1B_vS1C_EENS_8epilogue10collective6detail29Sm90TmaWarpSpecializedAdapterINS1G_15DefaultEpilogueISJ_SK_SK_NS1F_6thread17LinearCombinationISJ_Li1EffLNS1K_9ScaleType4KindE0ELNS_15FloatRoundStyleE2ESJ_EENS1_15EpilogueDefaultEEEEEvvEEEEvNT_6ParamsE,@function
        .size           _ZN7cutlass13device_kernelINS_4gemm6kernel13GemmUniversalIN4cute5tupleIJiiiiEEENS1_10collective13CollectiveMmaINS1_34MainloopSm90TmaGmmaWarpSpecializedILi2ENS5_IJNS4_1CILi8EEENSA_ILi1EEESC_EEENS1_32KernelTmaWarpSpecializedPingpongEEENS5_IJNSA_ILi64EEENSA_ILi128EEESH_EEENS_10tfloat32_tENS5_IJlSC_lEEESJ_SK_NS4_8TiledMMAINS4_8MMA_AtomIJNS4_4SM904GMMA30MMA_64x128x8_F32TF32TF32_SS_TNILNSO_7ScaleInE1ELSQ_1EEEEEENS4_6LayoutINS5_IJSC_SC_SC_EEENS5_IJNSA_ILi0EEESV_SV_EEEEENS5_IJNS4_10UnderscoreESY_SY_EEEEENS4_13SM90_TMA_LOADENS4_14ComposedLayoutINS4_7SwizzleILi3ELi4ELi3EEENS4_18smem_ptr_flag_bitsILi32EEENST_INS5_IJSB_NSA_ILi32EEEEEENS5_IJS17_SC_EEEEEEEvNS4_8identityENS4_23SM90_TMA_LOAD_MULTICASTES1B_vS1C_EENS_8epilogue10collective6detail29Sm90TmaWarpSpecializedAdapterINS1G_15DefaultEpilogueISJ_SK_SK_NS1F_6thread17LinearCombinationISJ_Li1EffLNS1K_9ScaleType4KindE0ELNS_15FloatRoundStyleE2ESJ_EENS1_15EpilogueDefaultEEEEEvvEEEEvNT_6ParamsE,(.L_x_196 - _ZN7cutlass13device_kernelINS_4gemm6kernel13GemmUniversalIN4cute5tupleIJiiiiEEENS1_10collective13CollectiveMmaINS1_34MainloopSm90TmaGmmaWarpSpecializedILi2ENS5_IJNS4_1CILi8EEENSA_ILi1EEESC_EEENS1_32KernelTmaWarpSpecializedPingpongEEENS5_IJNSA_ILi64EEENSA_ILi128EEESH_EEENS_10tfloat32_tENS5_IJlSC_lEEESJ_SK_NS4_8TiledMMAINS4_8MMA_AtomIJNS4_4SM904GMMA30MMA_64x128x8_F32TF32TF32_SS_TNILNSO_7ScaleInE1ELSQ_1EEEEEENS4_6LayoutINS5_IJSC_SC_SC_EEENS5_IJNSA_ILi0EEESV_SV_EEEEENS5_IJNS4_10UnderscoreESY_SY_EEEEENS4_13SM90_TMA_LOADENS4_14ComposedLayoutINS4_7SwizzleILi3ELi4ELi3EEENS4_18smem_ptr_flag_bitsILi32EEENST_INS5_IJSB_NSA_ILi32EEEEEENS5_IJS17_SC_EEEEEEEvNS4_8identityENS4_23SM90_TMA_LOAD_MULTICASTES1B_vS1C_EENS_8epilogue10collective6detail29Sm90TmaWarpSpecializedAdapterINS1G_15DefaultEpilogueISJ_SK_SK_NS1F_6thread17LinearCombinationISJ_Li1EffLNS1K_9ScaleType4KindE0ELNS_15FloatRoundStyleE2ESJ_EENS1_15EpilogueDefaultEEEEEvvEEEEvNT_6ParamsE)
        .other          _ZN7cutlass13device_kernelINS_4gemm6kernel13GemmUniversalIN4cute5tupleIJiiiiEEENS1_10collective13CollectiveMmaINS1_34MainloopSm90TmaGmmaWarpSpecializedILi2ENS5_IJNS4_1CILi8EEENSA_ILi1EEESC_EEENS1_32KernelTmaWarpSpecializedPingpongEEENS5_IJNSA_ILi64EEENSA_ILi128EEESH_EEENS_10tfloat32_tENS5_IJlSC_lEEESJ_SK_NS4_8TiledMMAINS4_8MMA_AtomIJNS4_4SM904GMMA30MMA_64x128x8_F32TF32TF32_SS_TNILNSO_7ScaleInE1ELSQ_1EEEEEENS4_6LayoutINS5_IJSC_SC_SC_EEENS5_IJNSA_ILi0EEESV_SV_EEEEENS5_IJNS4_10UnderscoreESY_SY_EEEEENS4_13SM90_TMA_LOADENS4_14ComposedLayoutINS4_7SwizzleILi3ELi4ELi3EEENS4_18smem_ptr_flag_bitsILi32EEENST_INS5_IJSB_NSA_ILi32EEEEEENS5_IJS17_SC_EEEEEEEvNS4_8identityENS4_23SM90_TMA_LOAD_MULTICASTES1B_vS1C_EENS_8epilogue10collective6detail29Sm90TmaWarpSpecializedAdapterINS1G_15DefaultEpilogueISJ_SK_SK_NS1F_6thread17LinearCombinationISJ_Li1EffLNS1K_9ScaleType4KindE0ELNS_15FloatRoundStyleE2ESJ_EENS1_15EpilogueDefaultEEEEEvvEEEEvNT_6ParamsE,@"STO_CUDA_ENTRY STV_DEFAULT"
_ZN7cutlass13device_kernelINS_4gemm6kernel13GemmUniversalIN4cute5tupleIJiiiiEEENS1_10collective13CollectiveMmaINS1_34MainloopSm90TmaGmmaWarpSpecializedILi2ENS5_IJNS4_1CILi8EEENSA_ILi1EEESC_EEENS1_32KernelTmaWarpSpecializedPingpongEEENS5_IJNSA_ILi64EEENSA_ILi128EEESH_EEENS_10tfloat32_tENS5_IJlSC_lEEESJ_SK_NS4_8TiledMMAINS4_8MMA_AtomIJNS4_4SM904GMMA30MMA_64x128x8_F32TF32TF32_SS_TNILNSO_7ScaleInE1ELSQ_1EEEEEENS4_6LayoutINS5_IJSC_SC_SC_EEENS5_IJNSA_ILi0EEESV_SV_EEEEENS5_IJNS4_10UnderscoreESY_SY_EEEEENS4_13SM90_TMA_LOADENS4_14ComposedLayoutINS4_7SwizzleILi3ELi4ELi3EEENS4_18smem_ptr_flag_bitsILi32EEENST_INS5_IJSB_NSA_ILi32EEEEEENS5_IJS17_SC_EEEEEEEvNS4_8identityENS4_23SM90_TMA_LOAD_MULTICASTES1B_vS1C_EENS_8epilogue10collective6detail29Sm90TmaWarpSpecializedAdapterINS1G_15DefaultEpilogueISJ_SK_SK_NS1F_6thread17LinearCombinationISJ_Li1EffLNS1K_9ScaleType4KindE0ELNS_15FloatRoundStyleE2ESJ_EENS1_15EpilogueDefaultEEEEEvvEEEEvNT_6ParamsE:
[----:B------:R-:W0:Y:S01]  /*0000*/  LDC R1, c[0x0][0x28] ;  /* 0x00000a00ff017b82 */ /* 0x000e220000000800 */
[----:B------:R-:W1:Y:S01]  /*0010*/  S2R R3, SR_TID.X ;  /* 0x0000000000037919 */ /* 0x000e620000002100 */
[----:B------:R-:W-:Y:S01]  /*0020*/  ELECT P0, URZ, PT ;  /* 0x00000000003f782f */ /* 0x000fe20003800000 */
[----:B------:R-:W-:Y:S01]  /*0030*/  BSSY B0, `(.L_x_0) ;  /* 0x0000014000007945 */ /* 0x000fe20003800000 */
[--C-:B-1----:R-:W-:Y:S02]  /*0040*/  SHF.R.U32.HI R0, RZ, 0x5, R3.reuse ;  /* 0x00000005ff007819 */ /* 0x102fe40000011603 */
[----:B------:R-:W-:-:S03]  /*0050*/  SHF.R.U32.HI R5, RZ, 0x7, R3 ;  /* 0x00000007ff057819 */ /* 0x000fc60000011603 */
[----:B------:R-:W1:Y:S02]  /*0060*/  SHFL.IDX PT, R2, R0, RZ, 0x1f ;  /* 0x00001fff00027589 */ /* 0x000e6400000e0000 */
[----:B-1----:R-:W-:Y:S02]  /*0070*/  R2UR UR6, R2 ;  /* 0x00000000020672ca */ /* 0x002fe400000e0000 */
[----:B------:R1:W2:Y:S11]  /*0080*/  SHFL.IDX PT, R2, R5, RZ, 0x1f ;  /* 0x00001fff05027589 */ /* 0x0002b600000e0000 */
[----:B------:R-:W-:-:S02]  /*0090*/  USHF.R.S32.HI UR4, URZ, 0x1f, UR6 ;  /* 0x0000001f3f047899 */ /* 0x000fc40008011406 */
[----:B------:R-:W-:Y:S02]  /*00a0*/  ISETP.NE.OR P0, PT, RZ, UR6, !P0 ;  /* 0x00000006ff007c0c */ /* 0x000fe4000c705670 */
[----:B------:R-:W-:-:S04]  /*00b0*/  ULEA.HI UR4, UR4, UR6, URZ, 0x2 ;  /* 0x0000000604047291 */ /* 0x000fc8000f8f103f */
[----:B------:R-:W-:-:S04]  /*00c0*/  ULOP3.LUT UR4, UR4, 0xfffffffc, URZ, 0xc0, !UPT ;  /* 0xfffffffc04047892 */ /* 0x000fc8000f8ec03f */
[----:B------:R-:W-:-:S03]  /*00d0*/  UIADD3 UR6, UR6, -UR4, URZ ;  /* 0x8000000406067290 */ /* 0x000fc6000fffe03f */
[----:B012---:R-:W-:Y:S09]  /*00e0*/  @P0 BRA `(.L_x_1) ;  /* 0x0000000000200947 */ /* 0x007ff20003800000 */
[----:B------:R-:W-:Y:S02]  /*00f0*/  ULDC.64 UR4, c[0x0][0x198] ;  /* 0x0000660000047ab9 */ /* 0x000fe40000000a00 */
[----:B------:R-:W-:Y:S02]  /*0100*/  UIADD3 UR8, UP0, UR4, 0xf0, URZ ;  /* 0x000000f004087890 */ /* 0x000fe4000ff1e03f */
[----:B------:R-:W-:Y:S02]  /*0110*/  UIADD3 UR4, UP1, UR4, 0x1f0, URZ ;  /* 0x000001f004047890 */ /* 0x000fe4000ff3e03f */
[----:B------:R-:W-:Y:S02]  /*0120*/  UIADD3.X UR9, URZ, UR5, URZ, UP0, !UPT ;  /* 0x000000053f097290 */ /* 0x000fe400087fe43f */
[----:B------:R-:W-:-:S07]  /*0130*/  UIADD3.X UR5, URZ, UR5, URZ, UP1, !UPT ;  /* 0x000000053f057290 */ /* 0x000fce0008ffe43f */
[----:B------:R0:W-:Y:S02]  /*0140*/  UTMACCTL.PF [UR8] ;  /* 0x00000000080079b9 */ /* 0x0001e40008040000 */
[----:B------:R0:W-:Y:S02]  /*0150*/  UTMACCTL.PF [UR4] ;  /* 0x00000000040079b9 */ /* 0x0001e40008040000 */
[----:B0-----:R-:W-:Y:S01]  /*0160*/  NOP ;  /* 0x0000000000007918 */ /* 0x001fe20000000000 */
.L_x_1:
[----:B------:R-:W-:Y:S05]  /*0170*/  BSYNC B0 ;  /* 0x0000000000007941 */ /* 0x000fea0003800000 */
.L_x_0:
[----:B------:R-:W0:Y:S01]  /*0180*/  SHFL.IDX PT, R6, R0, RZ, 0x1f ;  /* 0x00001fff00067589 */ /* 0x000e2200000e0000 */
[----:B------:R-:W-:Y:S01]  /*0190*/  R2UR UR19, R2 ;  /* 0x00000000021372ca */ /* 0x000fe200000e0000 */
[----:B------:R-:W-:Y:S01]  /*01a0*/  UISETP.NE.AND UP0, UPT, UR6, 0x3, UPT ;  /* 0x000000030600788c */ /* 0x000fe2000bf05270 */
[----:B------:R-:W-:-:S03]  /*01b0*/  SHF.R.S32.HI R2, RZ, 0x1f, R3 ;  /* 0x0000001fff027819 */ /* 0x000fc60000011403 */
[----:B------:R-:W-:Y:S01]  /*01c0*/  UISETP.EQ.OR UP0, UPT, UR6, URZ, !UP0 ;  /* 0x0000003f0600728c */ /* 0x000fe2000c702670 */
[----:B------:R-:W-:-:S04]  /*01d0*/  LEA.HI R2, R2, R3, RZ, 0x7 ;  /* 0x0000000302027211 */ /* 0x000fc800078f38ff */
[----:B------:R-:W-:-:S03]  /*01e0*/  LOP3.LUT R2, R2, 0xffffff80, RZ, 0xc0, !PT ;  /* 0xffffff8002027812 */ /* 0x000fc600078ec0ff */
[----:B------:R-:W-:Y:S02]  /*01f0*/  UIADD3 UR14, UR19, -0x1, URZ ;  /* 0xffffffff130e7890 */ /* 0x000fe4000fffe03f */
[----:B------:R-:W-:Y:S02]  /*0200*/  UISETP.EQ.AND UP0, UPT, UR19, URZ, UP0 ;  /* 0x0000003f1300728c */ /* 0x000fe40008702270 */
[----:B------:R-:W-:Y:S02]  /*0210*/  UISETP.GE.U32.AND UP1, UPT, UR14, 0x2, UPT ;  /* 0x000000020e00788c */ /* 0x000fe4000bf26070 */
[----:B------:R-:W-:Y:S01]  /*0220*/  USEL UR39, URZ, 0x1, !UP0 ;  /* 0x000000013f277887 */ /* 0x000fe2000c000000 */
[----:B0-----:R-:W-:-:S03]  /*0230*/  ISETP.NE.AND P0, PT, R6, RZ, PT ;  /* 0x000000ff0600720c */ /* 0x001fc60003f05270 */
[----:B------:R-:W-:-:S10]  /*0240*/  USEL UR39, UR39, 0x2, UP1 ;  /* 0x0000000227277887 */ /* 0x000fd40008800000 */
[----:B------:R-:W-:Y:S05]  /*0250*/  @P0 BRA `(.L_x_2) ;  /* 0x0000000000480947 */ /* 0x000fea0003800000 */
[----:B------:R-:W0:Y:S01]  /*0260*/  S2UR UR7, SR_CgaCtaId ;  /* 0x00000000000779c3 */ /* 0x000e220000008800 */
[----:B------:R-:W-:Y:S01]  /*0270*/  UMOV UR4, 0x400 ;  /* 0x0000040000047882 */ /* 0x000fe20000000000 */
[----:B------:R-:W-:Y:S01]  /*0280*/  UMOV UR5, 0x1 ;  /* 0x0000000100057882 */ /* 0x000fe20000000000 */
[----:B------:R-:W-:Y:S01]  /*0290*/  UMOV UR8, 0x8 ;  /* 0x0000000800087882 */ /* 0x000fe20000000000 */
[----:B------:R-:W-:Y:S01]  /*02a0*/  ELECT P0, URZ, PT ;  /* 0x00000000003f782f */ /* 0x000fe20003800000 */
[----:B------:R-:W-:-:S04]  /*02b0*/  UIADD3 UR8, -UR8, 0x100000, URZ ;  /* 0x0010000008087890 */ /* 0x000fc8000fffe13f */
[----:B------:R-:W-:Y:S02]  /*02c0*/  USHF.L.U32 UR9, UR8, 0xb, URZ ;  /* 0x0000000b08097899 */ /* 0x000fe4000800063f */
[----:B------:R-:W-:Y:S02]  /*02d0*/  USHF.L.U32 UR8, UR8, 0x1, URZ ;  /* 0x0000000108087899 */ /* 0x000fe4000800063f */
[----:B0-----:R-:W-:Y:S02]  /*02e0*/  ULEA UR7, UR7, UR4, 0x18 ;  /* 0x0000000407077291 */ /* 0x001fe4000f8ec03f */
[----:B------:R-:W-:-:S04]  /*02f0*/  UIADD3 UR4, -UR5, 0x100000, URZ ;  /* 0x0010000005047890 */ /* 0x000fc8000fffe13f */
[----:B------:R-:W-:Y:S02]  /*0300*/  USHF.L.U32 UR5, UR4, 0xb, URZ ;  /* 0x0000000b04057899 */ /* 0x000fe4000800063f */
[----:B------:R-:W-:Y:S01]  /*0310*/  USHF.L.U32 UR4, UR4, 0x1, URZ ;  /* 0x0000000104047899 */ /* 0x000fe2000800063f */
[----:B------:R-:W0:Y:S11]  /*0320*/  FENCE.VIEW.ASYNC.S ;  /* 0x00000000000073c6 */ /* 0x000e360000000000 */
[----:B0-----:R0:W1:Y:S01]  /*0330*/  SYNCS.EXCH.64 URZ, [UR7], UR4 ;  /* 0x00000004073f75b2 */ /* 0x0010620008000100 */
[----:B------:R0:W2:Y:S01]  /*0340*/  SYNCS.EXCH.64 URZ, [UR7+0x10], UR8 ;  /* 0x00001008073f75b2 */ /* 0x0000a20008000100 */
[----:B------:R0:W3:Y:S01]  /*0350*/  SYNCS.EXCH.64 URZ, [UR7+0x8], UR4 ;  /* 0x00000804073f75b2 */ /* 0x0000e20008000100 */
[----:B------:R0:W4:Y:S01]  /*0360*/  SYNCS.EXCH.64 URZ, [UR7+0x18], UR8 ;  /* 0x00001808073f75b2 */ /* 0x0001220008000100 */
[----:B------:R-:W-:Y:S01]  /*0370*/  NOP ;  /* 0x0000000000007918 */ /* 0x000fe20000000000 */
.L_x_2:
[----:B------:R-:W5:Y:S01]  /*0380*/  S2UR UR15, SR_CTAID.X ;  /* 0x00000000000f79c3 */ /* 0x000f620000002500 */
[----:B------:R-:W1:Y:S01]  /*0390*/  SHFL.IDX PT, R12, R0, RZ, 0x1f ;  /* 0x00001fff000c7589 */ /* 0x000e6200000e0000 */
[----:B------:R-:W-:Y:S01]  /*03a0*/  IMAD.IADD R4, R3, 0x1, -R2 ;  /* 0x0000000103047824 */ /* 0x000fe200078e0a02 */
[----:B------:R-:W-:Y:S02]  /*03b0*/  ELECT P0, URZ, PT ;  /* 0x00000000003f782f */ /* 0x000fe40003800000 */
[----:B------:R-:W-:Y:S01]  /*03c0*/  SHF.R.S32.HI R11, RZ, 0x1f, R6 ;  /* 0x0000001fff0b7819 */ /* 0x000fe20000011406 */
[----:B------:R-:W2:Y:S01]  /*03d0*/  SHFL.IDX PT, R8, R0, RZ, 0x1f ;  /* 0x00001fff00087589 */ /* 0x000ea200000e0000 */
[----:B0-----:R-:W-:Y:S01]  /*03e0*/  ULDC UR4, c[0x0][0x150] ;  /* 0x0000540000047ab9 */ /* 0x001fe20000000800 */
[----:B------:R-:W-:Y:S01]  /*03f0*/  SHF.R.S32.HI R9, RZ, 0x1f, R4 ;  /* 0x0000001fff097819 */ /* 0x000fe20000011404 */
[----:B------:R-:W0:Y:S01]  /*0400*/  S2UR UR8, SR_CTAID.Y ;  /* 0x00000000000879c3 */ /* 0x000e220000002600 */
[----:B------:R-:W-:-:S02]  /*0410*/  LEA.HI R11, R11, R6, RZ, 0x2 ;  /* 0x000000060b0b7211 */ /* 0x000fc400078f10ff */
[----:B------:R-:W-:Y:S02]  /*0420*/  ELECT P1, URZ, PT ;  /* 0x00000000003f782f */ /* 0x000fe40003820000 */
[----:B------:R-:W-:Y:S01]  /*0430*/  LEA.HI R2, R9, R4, RZ, 0x3 ;  /* 0x0000000409027211 */ /* 0x000fe200078f18ff */
[----:B------:R-:W-:Y:S01]  /*0440*/  ULDC UR7, c[0x0][0x144] ;  /* 0x0000510000077ab9 */ /* 0x000fe20000000800 */
[----:B------:R-:W-:Y:S01]  /*0450*/  LOP3.LUT R11, R11, 0x3ffffffc, RZ, 0xc0, !PT ;  /* 0x3ffffffc0b0b7812 */ /* 0x000fe200078ec0ff */
[----:B------:R-:W-:Y:S01]  /*0460*/  UMOV UR18, 0x80 ;  /* 0x0000008000127882 */ /* 0x000fe20000000000 */
[--C-:B------:R-:W-:Y:S01]  /*0470*/  SHF.R.S32.HI R7, RZ, 0x3, R2.reuse ;  /* 0x00000003ff077819 */ /* 0x100fe20000011402 */
[----:B------:R-:W-:Y:S01]  /*0480*/  NOP ;  /* 0x0000000000007918 */ /* 0x000fe20000000000 */
[----:B------:R-:W-:Y:S01]  /*0490*/  SHF.R.S32.HI R2, RZ, 0x1f, R2 ;  /* 0x0000001fff027819 */ /* 0x000fe20000011402 */
[----:B------:R-:W-:Y:S01]  /*04a0*/  IMAD.IADD R11, R6, 0x1, -R11 ;  /* 0x00000001060b7824 */ /* 0x000fe200078e0a0b */
[----:B------:R-:W-:Y:S01]  /*04b0*/  NOP ;  /* 0x0000000000007918 */ /* 0x000fe20000000000 */
[----:B------:R-:W-:Y:S01]  /*04c0*/  ULDC UR17, c[0x0][0x148] ;  /* 0x0000520000117ab9 */ /* 0x000fe20000000800 */
[----:B------:R-:W-:Y:S01]  /*04d0*/  LEA.HI R2, R2, R7, RZ, 0x2 ;  /* 0x0000000702027211 */ /* 0x000fe200078f10ff */
[----:B------:R-:W-:Y:S01]  /*04e0*/  IMAD.MOV.U32 R23, RZ, RZ, 0x1 ;  /* 0x00000001ff177424 */ /* 0x000fe200078e00ff */
[----:B------:R-:W3:Y:S01]  /*04f0*/  SHFL.IDX PT, R5, R5, RZ, 0x1f ;  /* 0x00001fff05057589 */ /* 0x000ee200000e0000 */
[----:B-----5:R-:W-:-:S02]  /*0500*/  I2FP.F32.U32 R10, UR15 ;  /* 0x0000000f000a7c45 */ /* 0x020fc40008201000 */
[----:B-1----:R-:W-:Y:S02]  /*0510*/  ISETP.NE.OR P0, PT, R12, RZ, !P0 ;  /* 0x000000ff0c00720c */ /* 0x002fe40004705670 */
[----:B------:R-:W-:Y:S01]  /*0520*/  LOP3.LUT R2, R2, 0xfffffffc, RZ, 0xc0, !PT ;  /* 0xfffffffc02027812 */ /* 0x000fe200078ec0ff */
[----:B------:R-:W-:Y:S01]  /*0530*/  FMUL R10, R10, UR4 ;  /* 0x000000040a0a7c20 */ /* 0x000fe20008400000 */
[----:B--2---:R-:W-:Y:S01]  /*0540*/  ISETP.NE.OR P1, PT, R8, RZ, !P1 ;  /* 0x000000ff0800720c */ /* 0x004fe20004f25670 */
[----:B------:R-:W-:Y:S01]  /*0550*/  ULDC UR4, c[0x0][0x154] ;  /* 0x0000550000047ab9 */ /* 0x000fe20000000800 */
[----:B0-----:R-:W-:Y:S01]  /*0560*/  I2FP.F32.U32 R0, UR8 ;  /* 0x0000000800007c45 */ /* 0x001fe20008201000 */
[----:B------:R-:W-:Y:S01]  /*0570*/  IMAD.IADD R2, R7, 0x1, -R2 ;  /* 0x0000000107027824 */ /* 0x000fe200078e0a02 */
[----:B------:R-:W-:Y:S01]  /*0580*/  ISETP.NE.AND P2, PT, RZ, UR19, PT ;  /* 0x00000013ff007c0c */ /* 0x000fe2000bf45270 */
[----:B------:R-:W0:Y:S02]  /*0590*/  F2I.U32.TRUNC.NTZ R10, R10 ;  /* 0x0000000a000a7305 */ /* 0x000e24000020f000 */
[----:B------:R-:W-:Y:S01]  /*05a0*/  FMUL R0, R0, UR4 ;  /* 0x0000000400007c20 */ /* 0x000fe20008400000 */
[----:B------:R-:W-:Y:S01]  /*05b0*/  IMAD R2, R11, 0x4, R2 ;  /* 0x000000040b027824 */ /* 0x000fe200078e0202 */
[----:B------:R-:W-:-:S03]  /*05c0*/  VOTEU.ALL UP0, P0 ;  /* 0x00000000003f7886 */ /* 0x000fc60000000000 */
[C---:B------:R-:W-:Y:S01]  /*05d0*/  IMAD.SHL.U32 R7, R2.reuse, 0x4, RZ ;  /* 0x0000000402077824 */ /* 0x040fe200078e00ff */
[----:B------:R-:W1:Y:S01]  /*05e0*/  F2I.U32.TRUNC.NTZ R0, R0 ;  /* 0x0000000000007305 */ /* 0x000e62000020f000 */
[----:B------:R-:W2:Y:S01]  /*05f0*/  @!UP0 S2UR UR11, SR_CgaCtaId ;  /* 0x00000000000b89c3 */ /* 0x000ea20000008800 */
[----:B------:R-:W-:Y:S01]  /*0600*/  VOTEU.ALL UP1, P1 ;  /* 0x00000000003f7886 */ /* 0x000fe20000820000 */
[----:B------:R-:W-:Y:S01]  /*0610*/  @!UP0 UMOV UR10, 0x400 ;  /* 0x00000400000a8882 */ /* 0x000fe20000000000 */
[----:B------:R-:W-:Y:S01]  /*0620*/  LOP3.LUT R22, R2, 0xc, R7, 0x78, !PT ;  /* 0x0000000c02167812 */ /* 0x000fe200078e7807 */
[----:B------:R-:W-:Y:S01]  /*0630*/  VOTEU.ALL UP2, P1 ;  /* 0x00000000003f7886 */ /* 0x000fe20000840000 */
[----:B------:R-:W-:Y:S01]  /*0640*/  VOTEU.ALL UP3, P1 ;  /* 0x00000000003f7886 */ /* 0x000fe20000860000 */
[----:B0-----:R-:W-:Y:S01]  /*0650*/  R2UR UR4, R10 ;  /* 0x000000000a0472ca */ /* 0x001fe200000e0000 */
[----:B------:R-:W-:Y:S01]  /*0660*/  @!UP1 UMOV UR13, 0x400 ;  /* 0x00000400000d9882 */ /* 0x000fe20000000000 */
[----:B------:R-:W0:Y:S01]  /*0670*/  @!UP1 S2UR UR16, SR_CgaCtaId ;  /* 0x00000000001099c3 */ /* 0x000e220000008800 */
[----:B------:R-:W-:Y:S01]  /*0680*/  SHF.R.S32.HI R7, RZ, 0x1f, R22 ;  /* 0x0000001fff077819 */ /* 0x000fe20000011416 */
[----:B------:R-:W-:Y:S01]  /*0690*/  VOTEU.ALL UP4, P1 ;  /* 0x00000000003f7886 */ /* 0x000fe20000880000 */
[----:B------:R-:W-:-:S02]  /*06a0*/  VOTEU.ALL UP5, P1 ;  /* 0x00000000003f7886 */ /* 0x000fc400008a0000 */
[----:B------:R-:W-:Y:S02]  /*06b0*/  LEA.HI R7, R7, R22, RZ, 0x3 ;  /* 0x0000001607077211 */ /* 0x000fe400078f18ff */
[----:B-1----:R-:W-:Y:S02]  /*06c0*/  R2UR UR9, R0 ;  /* 0x00000000000972ca */ /* 0x002fe400000e0000 */
[----:B------:R-:W1:Y:S01]  /*06d0*/  LDC R0, c[0x0][0x140] ;  /* 0x00005000ff007b82 */ /* 0x000e620000000800 */
[----:B------:R-:W-:Y:S01]  /*06e0*/  LOP3.LUT R11, R7, 0xfffffff8, RZ, 0xc0, !PT ;  /* 0xfffffff8070b7812 */ /* 0x000fe200078ec0ff */
[----:B------:R-:W-:-:S04]  /*06f0*/  UIADD3 UR4, -UR4, URZ, URZ ;  /* 0x0000003f04047290 */ /* 0x000fc8000fffe13f */
[----:B------:R-:W-:Y:S01]  /*0700*/  UIMAD UR7, UR7, UR4, UR15 ;  /* 0x00000004070772a4 */ /* 0x000fe2000f8e020f */
[----:B------:R-:W-:Y:S01]  /*0710*/  IMAD.IADD R11, R22, 0x1, -R11 ;  /* 0x00000001160b7824 */ /* 0x000fe200078e0a0b */
[----:B--2---:R-:W-:Y:S01]  /*0720*/  @!UP0 ULEA UR12, UR11, UR10, 0x18 ;  /* 0x0000000a0b0c8291 */ /* 0x004fe2000f8ec03f */
[----:B------:R-:W-:Y:S01]  /*0730*/  UMOV UR4, 0x20 ;  /* 0x0000002000047882 */ /* 0x000fe20000000000 */
[----:B------:R-:W-:-:S04]  /*0740*/  @!UP1 UIADD3 UR10, -UR18, 0x100000, URZ ;  /* 0x00100000120a9890 */ /* 0x000fc8000fffe13f */
[----:B------:R-:W-:Y:S02]  /*0750*/  @!UP1 USHF.L.U32 UR11, UR10, 0xb, URZ ;  /* 0x0000000b0a0b9899 */ /* 0x000fe4000800063f */
[----:B------:R-:W-:Y:S01]  /*0760*/  @!UP1 USHF.L.U32 UR10, UR10, 0x1, URZ ;  /* 0x000000010a0a9899 */ /* 0x000fe2000800063f */
[----:B------:R-:W-:Y:S01]  /*0770*/  ISETP.NE.AND P3, PT, R11, UR7, PT ;  /* 0x000000070b007c0c */ /* 0x000fe2000bf65270 */
[----:B------:R-:W-:-:S04]  /*0780*/  @!UP0 UIADD3 UR4, -UR4, 0x100000, URZ ;  /* 0x0010000004048890 */ /* 0x000fc8000fffe13f */
[----:B------:R-:W-:Y:S02]  /*0790*/  @!UP0 USHF.L.U32 UR5, UR4, 0xb, URZ ;  /* 0x0000000b04058899 */ /* 0x000fe4000800063f */
[----:B------:R-:W-:Y:S02]  /*07a0*/  @!UP0 USHF.L.U32 UR4, UR4, 0x1, URZ ;  /* 0x0000000104048899 */ /* 0x000fe4000800063f */
[----:B0-----:R-:W-:Y:S01]  /*07b0*/  @!UP1 ULEA UR13, UR16, UR13, 0x18 ;  /* 0x0000000d100d9291 */ /* 0x001fe2000f8ec03f */
[----:B------:R-:W-:Y:S01]  /*07c0*/  VOTEU.ALL UP0, P0 ;  /* 0x00000000003f7886 */ /* 0x000fe20000000000 */
[----:B------:R-:W-:Y:S01]  /*07d0*/  VOTEU.ALL UP1, P0 ;  /* 0x00000000003f7886 */ /* 0x000fe20000020000 */
[----:B------:R-:W-:Y:S01]  /*07e0*/  UIADD3 UR9, -UR9, URZ, URZ ;  /* 0x0000003f09097290 */ /* 0x000fe2000fffe13f */
[----:B------:R-:W-:Y:S02]  /*07f0*/  LOP3.LUT P0, RZ, R4, 0x7, RZ, 0xc0, !PT ;  /* 0x0000000704ff7812 */ /* 0x000fe4000780c0ff */
[----:B-1----:R-:W-:Y:S01]  /*0800*/  ISETP.EQ.U32.AND P1, PT, R0, 0x1, PT ;  /* 0x000000010000780c */ /* 0x002fe20003f22070 */
[----:B------:R-:W0:Y:S03]  /*0810*/  FENCE.VIEW.ASYNC.S ;  /* 0x00000000000073c6 */ /* 0x000e260000000000 */
[----:B0-----:R-:W0:Y:S01]  /*0820*/  @!UP0 SYNCS.EXCH.64 URZ, [UR12+0x50], UR4 ;  /* 0x000050040c3f85b2 */ /* 0x001e220008000100 */
[----:B------:R-:W-:-:S02]  /*0830*/  @P3 SHF.R.S32.HI R7, RZ, 0x3, R7 ;  /* 0x00000003ff073819 */ /* 0x000fc40000011407 */
[----:B------:R-:W-:-:S04]  /*0840*/  ISETP.LT.U32.AND P0, PT, R22, 0x8, !P0 ;  /* 0x000000081600780c */ /* 0x000fc80004701070 */
[----:B------:R-:W-:Y:S01]  /*0850*/  SEL R0, RZ, 0x1, !P0 ;  /* 0x00000001ff007807 */ /* 0x000fe20004000000 */
[----:B------:R1:W2:Y:S01]  /*0860*/  @!UP1 SYNCS.EXCH.64 URZ, [UR12+0x58], UR4 ;  /* 0x000058040c3f95b2 */ /* 0x0002a20008000100 */
[----:B------:R-:W-:Y:S01]  /*0870*/  NOP ;  /* 0x0000000000007918 */ /* 0x000fe20000000000 */
[----:B-1----:R-:W-:Y:S01]  /*0880*/  UIMAD UR4, UR17, UR9, UR8 ;  /* 0x00000009110472a4 */ /* 0x002fe2000f8e0208 */
[----:B------:R1:W0:Y:S05]  /*0890*/  @!UP2 SYNCS.EXCH.64 URZ, [UR13+0x30], UR10 ;  /* 0x0000300a0d3fa5b2 */ /* 0x00022a0008000100 */
[----:B------:R-:W-:-:S04]  /*08a0*/  @P3 ISETP.NE.AND P4, PT, R7, UR4, PT ;  /* 0x0000000407003c0c */ /* 0x000fc8000bf85270 */
[----:B------:R-:W-:-:S04]  /*08b0*/  @P3 SEL R23, RZ, 0x1, P4 ;  /* 0x00000001ff173807 */ /* 0x000fc80002000000 */
[----:B------:R-:W-:Y:S01]  /*08c0*/  LOP3.LUT R23, R23, R0, RZ, 0xc0, !PT ;  /* 0x0000000017177212 */ /* 0x000fe200078ec0ff */
[----:B------:R1:W0:Y:S01]  /*08d0*/  @!UP3 SYNCS.EXCH.64 URZ, [UR13+0x38], UR10 ;  /* 0x0000380a0d3fb5b2 */ /* 0x0002220008000100 */
[----:B------:R1:W0:Y:S01]  /*08e0*/  @!UP4 SYNCS.EXCH.64 URZ, [UR13+0x40], UR10 ;  /* 0x0000400a0d3fc5b2 */ /* 0x0002220008000100 */
[----:B------:R1:W0:Y:S01]  /*08f0*/  @!UP5 SYNCS.EXCH.64 URZ, [UR13+0x48], UR10 ;  /* 0x0000480a0d3fd5b2 */ /* 0x0002220008000100 */
[----:B------:R-:W-:Y:S01]  /*0900*/  NOP ;  /* 0x0000000000007918 */ /* 0x000fe20000000000 */
[----:B-1-3--:R-:W-:Y:S05]  /*0910*/  @!P1 BRA `(.L_x_3) ;  /* 0x0000000000089947 */ /* 0x00afea0003800000 */
[----:B0-2-4-:R-:W-:Y:S01]  /*0920*/  UCGABAR_ARV ;  /* 0x00000000000079c7 */ /* 0x015fe20008000000 */
[----:B------:R-:W-:Y:S05]  /*0930*/  BRA `(.L_x_4) ;  /* 0x0000000000047947 */ /* 0x000fea0003800000 */
.L_x_3:
[----:B0-2-4-:R-:W-:Y:S01]  /*0940*/  NOP ;  /* 0x0000000000007918 */ /* 0x015fe20000000000 */
.L_x_4:
[----:B------:R-:W-:Y:S01]  /*0950*/  ULDC.64 UR4, c[0x0][0x598] ;  /* 0x0001660000047ab9 */ /* 0x000fe20000000a00 */
[----:B------:R-:W-:Y:S01]  /*0960*/  ULDC.64 UR52, c[0x0][0x208] ;  /* 0x0000820000347ab9 */ /* 0x000fe20000000a00 */
[----:B------:R-:W-:-:S04]  /*0970*/  ISETP.NE.U32.AND P0, PT, RZ, UR4, PT ;  /* 0x00000004ff007c0c */ /* 0x000fc8000bf05070 */
[----:B------:R-:W-:-:S13]  /*0980*/  ISETP.NE.AND.EX P0, PT, RZ, UR5, PT, P0 ;  /* 0x00000005ff007c0c */ /* 0x000fda000bf05300 */
[----:B------:R-:W-:Y:S05]  /*0990*/  @!P0 BRA `(.L_x_5) ;  /* 0x00000000001c8947 */ /* 0x000fea0003800000 */
[----:B------:R-:W0:Y:S02]  /*09a0*/  LDC.64 R6, c[0x0][0x598] ;  /* 0x00016600ff067b82 */ /* 0x000e240000000a00 */
[----:B0-----:R-:W2:Y:S02]  /*09b0*/  LDG.E.64 R6, desc[UR52][R6.64] ;  /* 0x0000003406067981 */ /* 0x001ea4000c1e1b00 */
[----:B--2---:R-:W-:-:S04]  /*09c0*/  ISETP.NE.U32.AND P0, PT, R6, RZ, PT ;  /* 0x000000ff0600720c */ /* 0x004fc80003f05070 */
[----:B------:R-:W-:-:S13]  /*09d0*/  ISETP.NE.AND.EX P0, PT, R7, RZ, PT, P0 ;  /* 0x000000ff0700720c */ /* 0x000fda0003f05300 */
[----:B------:R-:W-:Y:S05]  /*09e0*/  @!P0 BRA `(.L_x_5) ;  /* 0x0000000000088947 */ /* 0x000fea0003800000 */
[----:B------:R0:W5:Y:S01]  /*09f0*/  LD.E R88, desc[UR52][R6.64] ;  /* 0x0000003406587980 */ /* 0x000162000c101900 */
[----:B------:R-:W-:Y:S05]  /*0a00*/  BRA `(.L_x_6) ;  /* 0x0000000000247947 */ /* 0x000fea0003800000 */
.L_x_5:
[----:B------:R-:W-:Y:S02]  /*0a10*/  ULDC.64 UR4, c[0x0][0x588] ;  /* 0x0001620000047ab9 */ /* 0x000fe40000000a00 */
[----:B------:R-:W-:-:S04]  /*0a20*/  ISETP.NE.U32.AND P0, PT, RZ, UR4, PT ;  /* 0x00000004ff007c0c */ /* 0x000fc8000bf05070 */
[----:B------:R-:W-:-:S13]  /*0a30*/  ISETP.NE.AND.EX P0, PT, RZ, UR5, PT, P0 ;  /* 0x00000005ff007c0c */ /* 0x000fda000bf05300 */
[----:B------:R-:W-:Y:S05]  /*0a40*/  @!P0 BRA `(.L_x_7) ;  /* 0x00000000000c8947 */ /* 0x000fea0003800000 */
[----:B------:R-:W0:Y:S02]  /*0a50*/  LDC.64 R88, c[0x0][0x588] ;  /* 0x00016200ff587b82 */ /* 0x000e240000000a00 */
[----:B0-----:R1:W5:Y:S01]  /*0a60*/  LDG.E R88, desc[UR52][R88.64] ;  /* 0x0000003458587981 */ /* 0x001362000c1e1900 */
[----:B------:R-:W-:Y:S05]  /*0a70*/  BRA `(.L_x_6) ;  /* 0x0000000000087947 */ /* 0x000fea0003800000 */
.L_x_7:
[----:B------:R-:W-:Y:S02]  /*0a80*/  ULDC UR4, c[0x0][0x580] ;  /* 0x0001600000047ab9 */ /* 0x000fe40000000800 */
[----:B------:R-:W-:-:S07]  /*0a90*/  IMAD.U32 R88, RZ, RZ, UR4 ;  /* 0x00000004ff587e24 */ /* 0x000fce000f8e00ff */
.L_x_6:
[----:B------:R-:W-:Y:S02]  /*0aa0*/  ULDC.64 UR4, c[0x0][0x5a0] ;  /* 0x0001680000047ab9 */ /* 0x000fe40000000a00 */
[----:B------:R-:W-:-:S04]  /*0ab0*/  ISETP.NE.U32.AND P0, PT, RZ, UR4, PT ;  /* 0x00000004ff007c0c */ /* 0x000fc8000bf05070 */
[----:B------:R-:W-:-:S13]  /*0ac0*/  ISETP.NE.AND.EX P0, PT, RZ, UR5, PT, P0 ;  /* 0x00000005ff007c0c */ /* 0x000fda000bf05300 */
[----:B------:R-:W-:Y:S05]  /*0ad0*/  @!P0 BRA `(.L_x_8) ;  /* 0x00000000001c8947 */ /* 0x000fea0003800000 */
[----:B0-----:R-:W0:Y:S02]  /*0ae0*/  LDC.64 R6, c[0x0][0x5a0] ;  /* 0x00016800ff067b82 */ /* 0x001e240000000a00 */
[----:B0-----:R-:W2:Y:S02]  /*0af0*/  LDG.E.64 R6, desc[UR52][R6.64] ;  /* 0x0000003406067981 */ /* 0x001ea4000c1e1b00 */
[----:B--2---:R-:W-:-:S04]  /*0b00*/  ISETP.NE.U32.AND P0, PT, R6, RZ, PT ;  /* 0x000000ff0600720c */ /* 0x004fc80003f05070 */
[----:B------:R-:W-:-:S13]  /*0b10*/  ISETP.NE.AND.EX P0, PT, R7, RZ, PT, P0 ;  /* 0x000000ff0700720c */ /* 0x000fda0003f05300 */
[----:B------:R-:W-:Y:S05]  /*0b20*/  @!P0 BRA `(.L_x_8) ;  /* 0x0000000000088947 */ /* 0x000fea0003800000 */
[----:B-1----:R0:W5:Y:S01]  /*0b30*/  LD.E R89, desc[UR52][R6.64] ;  /* 0x0000003406597980 */ /* 0x002162000c101900 */
[----:B------:R-:W-:Y:S05]  /*0b40*/  BRA `(.L_x_9) ;  /* 0x0000000000247947 */ /* 0x000fea0003800000 */
.L_x_8:
[----:B------:R-:W-:Y:S02]  /*0b50*/  ULDC.64 UR4, c[0x0][0x590] ;  /* 0x0001640000047ab9 */ /* 0x000fe40000000a00 */
[----:B------:R-:W-:-:S04]  /*0b60*/  ISETP.NE.U32.AND P0, PT, RZ, UR4, PT ;  /* 0x00000004ff007c0c */ /* 0x000fc8000bf05070 */
[----:B------:R-:W-:-:S13]  /*0b70*/  ISETP.NE.AND.EX P0, PT, RZ, UR5, PT, P0 ;  /* 0x00000005ff007c0c */ /* 0x000fda000bf05300 */
[----:B------:R-:W-:Y:S05]  /*0b80*/  @!P0 BRA `(.L_x_10) ;  /* 0x00000000000c8947 */ /* 0x000fea0003800000 */
[----:B0-----:R-:W1:Y:S02]  /*0b90*/  LDC.64 R6, c[0x0][0x590] ;  /* 0x00016400ff067b82 */ /* 0x001e640000000a00 */
[----:B-1----:R1:W5:Y:S01]  /*0ba0*/  LDG.E R89, desc[UR52][R6.64] ;  /* 0x0000003406597981 */ /* 0x002362000c1e1900 */
[----:B------:R-:W-:Y:S05]  /*0bb0*/  BRA `(.L_x_9) ;  /* 0x0000000000087947 */ /* 0x000fea0003800000 */
.L_x_10:
[----:B------:R-:W-:Y:S02]  /*0bc0*/  ULDC UR4, c[0x0][0x584] ;  /* 0x0001610000047ab9 */ /* 0x000fe40000000800 */
[----:B-1----:R-:W-:-:S07]  /*0bd0*/  IMAD.U32 R89, RZ, RZ, UR4 ;  /* 0x00000004ff597e24 */ /* 0x002fce000f8e00ff */
.L_x_9:
[----:B------:R-:W-:Y:S01]  /*0be0*/  ULDC UR4, c[0x0][0x65c] ;  /* 0x0001970000047ab9 */ /* 0x000fe20000000800 */
[----:B01----:R-:W0:Y:S01]  /*0bf0*/  LDC.64 R6, c[0x0][0x650] ;  /* 0x00019400ff067b82 */ /* 0x003e220000000a00 */
[----:B------:R-:W-:Y:S01]  /*0c00*/  UISETP.NE.AND UP2, UPT, UR4, 0x1, UPT ;  /* 0x000000010400788c */ /* 0x000fe2000bf45270 */
[----:B------:R-:W-:Y:S01]  /*0c10*/  IMAD.MOV.U32 R18, RZ, RZ, -0x1 ;  /* 0xffffffffff127424 */ /* 0x000fe200078e00ff */
[----:B------:R-:W-:Y:S01]  /*0c20*/  UISETP.NE.AND UP0, UPT, UR19, 0x2, UPT ;  /* 0x000000021300788c */ /* 0x000fe2000bf05270 */
[----:B------:R-:W-:Y:S01]  /*0c30*/  IMAD.MOV.U32 R2, RZ, RZ, -0x1 ;  /* 0xffffffffff027424 */ /* 0x000fe200078e00ff */
[----:B------:R-:W-:Y:S01]  /*0c40*/  UP2UR UR45, UPR, URZ, 0x4 ;  /* 0x000000043f2d7883 */ /* 0x000fe20008000000 */
[----:B------:R-:W-:-:S06]  /*0c50*/  IMAD.MOV.U32 R19, RZ, RZ, -0x1 ;  /* 0xffffffffff137424 */ /* 0x000fcc00078e00ff */
[----:B------:R-:W-:Y:S01]  /*0c60*/  @UP2 ULDC UR12, c[0x0][0x10] ;  /* 0x00000400000c2ab9 */ /* 0x000fe20000000800 */
[----:B------:R-:W-:Y:S01]  /*0c70*/  @UP2 UMOV UR4, UR8 ;  /* 0x0000000800042c82 */ /* 0x000fe20008000000 */
[----:B------:R-:W-:Y:S01]  /*0c80*/  @UP2 UMOV UR5, URZ ;  /* 0x0000003f00052c82 */ /* 0x000fe20008000000 */
[----:B------:R-:W-:Y:S01]  /*0c90*/  @!UP2 ULDC UR16, c[0x0][0xc] ;  /* 0x000003000010aab9 */ /* 0x000fe20000000800 */
[----:B------:R-:W-:Y:S01]  /*0ca0*/  @UP2 UIMAD.WIDE.U32 UR12, UR15, UR12, UR4 ;  /* 0x0000000c0f0c22a5 */ /* 0x000fe2000f8e0004 */
[----:B------:R-:W-:Y:S02]  /*0cb0*/  ULDC UR10, c[0x0][0xc] ;  /* 0x00000300000a7ab9 */ /* 0x000fe40000000800 */
[----:B------:R-:W-:Y:S01]  /*0cc0*/  @UP2 UMOV UR4, URZ ;  /* 0x0000003f00042c82 */ /* 0x000fe20008000000 */
[----:B------:R-:W-:Y:S01]  /*0cd0*/  UMOV UR5, URZ ;  /* 0x0000003f00057c82 */ /* 0x000fe20008000000 */
[----:B------:R-:W-:Y:S01]  /*0ce0*/  @UP2 UIADD3 UR18, UR13, UR4, URZ ;  /* 0x000000040d122290 */ /* 0x000fe2000fffe03f */
[----:B------:R-:W-:-:S02]  /*0cf0*/  ULDC UR11, c[0x0][0x10] ;  /* 0x00000400000b7ab9 */ /* 0x000fc40000000800 */
[----:B------:R-:W-:Y:S01]  /*0d00*/  UMOV UR4, UR15 ;  /* 0x0000000f00047c82 */ /* 0x000fe20008000000 */
[----:B------:R-:W-:Y:S02]  /*0d10*/  UIMAD.WIDE.U32 UR10, UR10, UR11, URZ ;  /* 0x0000000b0a0a72a5 */ /* 0x000fe4000f8e003f */
[----:B------:R-:W-:Y:S01]  /*0d20*/  @!UP2 UIMAD.WIDE.U32 UR4, UR8, UR16, UR4 ;  /* 0x000000100804a2a5 */ /* 0x000fe2000f8e0004 */
[----:B------:R-:W-:Y:S02]  /*0d30*/  ULDC UR13, c[0x0][0x14] ;  /* 0x00000500000d7ab9 */ /* 0x000fe40000000800 */
[----:B------:R-:W-:Y:S02]  /*0d40*/  UIMAD.WIDE.U32 UR54, UR10, UR13, URZ ;  /* 0x0000000d0a3672a5 */ /* 0x000fe4000f8e003f */
[----:B------:R-:W-:Y:S02]  /*0d50*/  UIMAD UR37, UR11, UR13, URZ ;  /* 0x0000000d0b2572a4 */ /* 0x000fe4000f8e023f */
[----:B------:R-:W-:Y:S01]  /*0d60*/  @!UP2 UMOV UR12, UR4 ;  /* 0x00000004000cac82 */ /* 0x000fe20008000000 */
[----:B------:R-:W-:Y:S01]  /*0d70*/  @!UP2 UMOV UR18, UR5 ;  /* 0x000000050012ac82 */ /* 0x000fe20008000000 */
[----:B------:R-:W-:-:S02]  /*0d80*/  UIADD3 UR37, UR55, UR37, URZ ;  /* 0x0000002537257290 */ /* 0x000fc4000fffe03f */
[----:B------:R-:W-:-:S04]  /*0d90*/  UIADD3 UR4, UP1, UR12, UR54, URZ ;  /* 0x000000360c047290 */ /* 0x000fc8000ff3e03f */
[----:B------:R-:W-:Y:S02]  /*0da0*/  UIADD3.X UR5, UR18, UR37, URZ, UP1, !UPT ;  /* 0x0000002512057290 */ /* 0x000fe40008ffe43f */
[----:B------:R-:W-:Y:S02]  /*0db0*/  USEL UR4, UR4, UR12, !UP0 ;  /* 0x0000000c04047287 */ /* 0x000fe4000c000000 */
[----:B------:R-:W-:-:S04]  /*0dc0*/  USEL UR5, UR5, UR18, !UP0 ;  /* 0x0000001205057287 */ /* 0x000fc8000c000000 */
[----:B0-----:R-:W-:Y:S01]  /*0dd0*/  ISETP.LE.U32.AND P0, PT, R6, UR4, PT ;  /* 0x0000000406007c0c */ /* 0x001fe2000bf03070 */
[----:B------:R-:W-:Y:S02]  /*0de0*/  IMAD.U32 R16, RZ, RZ, UR4 ;  /* 0x00000004ff107e24 */ /* 0x000fe4000f8e00ff */
[----:B------:R-:W-:Y:S02]  /*0df0*/  IMAD.U32 R0, RZ, RZ, UR5 ;  /* 0x00000005ff007e24 */ /* 0x000fe4000f8e00ff */
[----:B------:R-:W-:-:S03]  /*0e00*/  IMAD.U32 R17, RZ, RZ, UR5 ;  /* 0x00000005ff117e24 */ /* 0x000fc6000f8e00ff */
[----:B------:R-:W-:Y:S02]  /*0e10*/  ISETP.GE.U32.AND.EX P0, PT, R0, R7, PT, P0 ;  /* 0x000000070000720c */ /* 0x000fe40003f06100 */
[----:B------:R-:W-:-:S11]  /*0e20*/  PRMT R0, RZ, 0x7610, R0 ;  /* 0x00007610ff007816 */ /* 0x000fd60000000000 */
[----:B------:R-:W-:Y:S05]  /*0e30*/  @P0 BRA `(.L_x_11) ;  /* 0x0000000400500947 */ /* 0x000fea0003800000 */
[----:B------:R-:W-:Y:S01]  /*0e40*/  ULDC.64 UR18, c[0x0][0x628] ;  /* 0x00018a0000127ab9 */ /* 0x000fe20000000a00 */
[C---:B------:R-:W-:Y:S01]  /*0e50*/  R2UR UR20, R16.reuse ;  /* 0x00000000101472ca */ /* 0x040fe200000e0000 */
[----:B------:R-:W-:Y:S01]  /*0e60*/  ULDC UR16, c[0x0][0x630] ;  /* 0x00018c0000107ab9 */ /* 0x000fe20000000800 */
[----:B------:R-:W-:Y:S02]  /*0e70*/  ISETP.NE.U32.AND P0, PT, RZ, UR18, PT ;  /* 0x00000012ff007c0c */ /* 0x000fe4000bf05070 */
[----:B------:R-:W-:Y:S02]  /*0e80*/  R2UR UR4, R16 ;  /* 0x00000000100472ca */ /* 0x000fe400000e0000 */
[----:B------:R-:W-:Y:S02]  /*0e90*/  ISETP.NE.AND.EX P0, PT, RZ, UR19, PT, P0 ;  /* 0x00000013ff007c0c */ /* 0x000fe4000bf05300 */
[----:B------:R-:W-:-:S11]  /*0ea0*/  R2UR UR5, R17 ;  /* 0x00000000110572ca */ /* 0x000fd600000e0000 */
[----:B------:R-:W-:Y:S05]  /*0eb0*/  @!P0 BRA `(.L_x_12) ;  /* 0x0000000000308947 */ /* 0x000fea0003800000 */
[----:B------:R-:W-:Y:S01]  /*0ec0*/  R2UR UR4, R16 ;  /* 0x00000000100472ca */ /* 0x000fe200000e0000 */
[----:B------:R-:W-:Y:S01]  /*0ed0*/  ULDC UR12, c[0x0][0x634] ;  /* 0x00018d00000c7ab9 */ /* 0x000fe20000000800 */
[----:B------:R-:W-:-:S11]  /*0ee0*/  R2UR UR15, R17 ;  /* 0x00000000110f72ca */ /* 0x000fd600000e0000 */
[----:B------:R-:W-:-:S04]  /*0ef0*/  UIADD3 UR12, UP1, UR4, UR12, URZ ;  /* 0x0000000c040c7290 */ /* 0x000fc8000ff3e03f */
[----:B------:R-:W-:-:S04]  /*0f00*/  UIADD3.X UR15, URZ, UR15, URZ, UP1, !UPT ;  /* 0x0000000f3f0f7290 */ /* 0x000fc80008ffe43f */
[----:B------:R-:W-:-:S04]  /*0f10*/  UIMAD.WIDE.U32 UR4, UR15, UR18, URZ ;  /* 0x000000120f0472a5 */ /* 0x000fc8000f8e003f */
[----:B------:R-:W-:Y:S02]  /*0f20*/  UIMAD.WIDE.U32 UR10, UP1, UR12, UR19, UR4 ;  /* 0x000000130c0a72a5 */ /* 0x000fe4000f820004 */
[----:B------:R-:W-:Y:S02]  /*0f30*/  UIMAD.WIDE.U32 UR4, UR12, UR18, URZ ;  /* 0x000000120c0472a5 */ /* 0x000fe4000f8e003f */
[----:B------:R-:W-:Y:S02]  /*0f40*/  UIADD3.X UR13, URZ, URZ, URZ, UP1, !UPT ;  /* 0x0000003f3f0d7290 */ /* 0x000fe40008ffe43f */
[----:B------:R-:W-:Y:S01]  /*0f50*/  UIADD3 URZ, UP1, UR5, UR10, URZ ;  /* 0x0000000a053f7290 */ /* 0x000fe2000ff3e03f */
[----:B------:R-:W-:-:S03]  /*0f60*/  UMOV UR12, UR11 ;  /* 0x0000000b000c7c82 */ /* 0x000fc60008000000 */
[----:B------:R-:W-:-:S12]  /*0f70*/  UIMAD.WIDE.U32.X UR4, UR15, UR19, UR12, UP1 ;  /* 0x000000130f0472a5 */ /* 0x000fd800088e040c */
.L_x_12:
[----:B------:R-:W-:Y:S01]  /*0f80*/  USHF.R.U64 UR4, UR4, UR16, UR5 ;  /* 0x0000001004047299 */ /* 0x000fe20008001205 */
[----:B------:R-:W-:Y:S01]  /*0f90*/  R2UR UR11, R17 ;  /* 0x00000000110b72ca */ /* 0x000fe200000e0000 */
[----:B------:R-:W-:Y:S02]  /*0fa0*/  USHF.R.U32.HI UR5, URZ, UR16, UR5 ;  /* 0x000000103f057299 */ /* 0x000fe40008011605 */
[----:B------:R-:W-:Y:S01]  /*0fb0*/  UIADD3 UR12, UP1, URZ, -UR4, URZ ;  /* 0x800000043f0c7290 */ /* 0x000fe2000ff3e03f */
[----:B------:R-:W-:Y:S01]  /*0fc0*/  ULDC.64 UR18, c[0x0][0x620] ;  /* 0x0001880000127ab9 */ /* 0x000fe20000000a00 */
[----:B------:R-:W-:Y:S02]  /*0fd0*/  UISETP.NE.AND UP2, UPT, UR45, URZ, UPT ;  /* 0x0000003f2d00728c */ /* 0x000fe4000bf45270 */
[----:B------:R-:W-:Y:S01]  /*0fe0*/  UIADD3.X UR5, URZ, ~UR5, URZ, UP1, !UPT ;  /* 0x800000053f057290 */ /* 0x000fe20008ffe43f */
[----:B------:R-:W-:Y:S01]  /*0ff0*/  UMOV UR10, UR20 ;  /* 0x00000014000a7c82 */ /* 0x000fe20008000000 */
[----:B------:R-:W-:-:S02]  /*1000*/  ULDC UR13, c[0x0][0x618] ;  /* 0x00018600000d7ab9 */ /* 0x000fc40000000800 */
[----:B------:R-:W-:Y:S02]  /*1010*/  UIMAD UR5, UR5, UR18, URZ ;  /* 0x00000012050572a4 */ /* 0x000fe4000f8e023f */
[----:B------:R-:W-:Y:S02]  /*1020*/  UIMAD.WIDE.U32 UR10, UR12, UR18, UR10 ;  /* 0x000000120c0a72a5 */ /* 0x000fe4000f8e000a */
[----:B------:R-:W-:Y:S02]  /*1030*/  UIMAD UR12, UR12, UR19, UR5 ;  /* 0x000000130c0c72a4 */ /* 0x000fe4000f8e0205 */
[----:B------:R-:W-:Y:S02]  /*1040*/  @UP2 UIMAD UR7, UR17, UR9, UR8 ;  /* 0x00000009110722a4 */ /* 0x000fe4000f8e0208 */
[----:B------:R-:W-:Y:S01]  /*1050*/  UIADD3 UR11, UR11, UR12, URZ ;  /* 0x0000000c0b0b7290 */ /* 0x000fe2000fffe03f */
[----:B------:R-:W-:Y:S01]  /*1060*/  ULDC.64 UR8, c[0x0][0x640] ;  /* 0x0001900000087ab9 */ /* 0x000fe20000000a00 */
[----:B------:R-:W-:-:S02]  /*1070*/  ULDC UR15, c[0x0][0x608] ;  /* 0x00018200000f7ab9 */ /* 0x000fc40000000800 */
[----:B------:R-:W-:Y:S01]  /*1080*/  USHF.R.U64 UR20, UR10, UR13, UR11 ;  /* 0x0000000d0a147299 */ /* 0x000fe2000800120b */
[----:B------:R-:W-:Y:S01]  /*1090*/  ISETP.NE.U32.AND P0, PT, RZ, UR8, PT ;  /* 0x00000008ff007c0c */ /* 0x000fe2000bf05070 */
[----:B------:R-:W-:Y:S01]  /*10a0*/  USHF.R.U32.HI UR11, URZ, UR13, UR11 ;  /* 0x0000000d3f0b7299 */ /* 0x000fe2000801160b */
[----:B------:R-:W-:Y:S02]  /*10b0*/  ULDC UR21, c[0x0][0x658] ;  /* 0x0001960000157ab9 */ /* 0x000fe40000000800 */
[----:B------:R-:W-:Y:S01]  /*10c0*/  ISETP.NE.AND.EX P0, PT, RZ, UR9, PT, P0 ;  /* 0x00000009ff007c0c */ /* 0x000fe2000bf05300 */
[----:B------:R-:W-:Y:S02]  /*10d0*/  USHF.R.U64 UR25, UR20, UR15, UR11 ;  /* 0x0000000f14197299 */ /* 0x000fe4000800120b */
[----:B------:R-:W-:Y:S01]  /*10e0*/  USHF.R.U32.HI UR11, URZ, UR15, UR11 ;  /* 0x0000000f3f0b7299 */ /* 0x000fe2000801160b */
[----:B------:R-:W-:Y:S01]  /*10f0*/  UMOV UR10, 0xffffffff ;  /* 0xffffffff000a7882 */ /* 0x000fe20000000000 */
[----:B------:R-:W-:Y:S01]  /*1100*/  ULDC UR5, c[0x0][0x600] ;  /* 0x0001800000057ab9 */ /* 0x000fe20000000800 */
[----:B------:R-:W-:-:S02]  /*1110*/  USHF.L.U32 UR10, UR10, UR21, URZ ;  /* 0x000000150a0a7299 */ /* 0x000fc4000800063f */
[----:B------:R-:W-:Y:S02]  /*1120*/  USHF.R.U64 UR26, UR25, UR21, UR11 ;  /* 0x00000015191a7299 */ /* 0x000fe4000800120b */
[----:B------:R-:W-:Y:S02]  /*1130*/  ULOP3.LUT UR15, URZ, UR10, URZ, 0x33, !UPT ;  /* 0x0000000a3f0f7292 */ /* 0x000fe4000f8e333f */
[----:B------:R-:W-:Y:S02]  /*1140*/  UIADD3 UR19, UR5, -0x1, URZ ;  /* 0xffffffff05137890 */ /* 0x000fe4000fffe03f */
[----:B------:R-:W-:Y:S01]  /*1150*/  USHF.R.U32.HI UR11, URZ, UR21, UR11 ;  /* 0x000000153f0b7299 */ /* 0x000fe2000801160b */
[----:B------:R-:W-:Y:S01]  /*1160*/  ULDC UR22, c[0x0][0x648] ;  /* 0x0001920000167ab9 */ /* 0x000fe20000000800 */
[----:B------:R-:W-:Y:S01]  /*1170*/  ULDC UR23, c[0x0][0x638] ;  /* 0x00018e0000177ab9 */ /* 0x000fe20000000800 */
[----:B------:R-:W-:Y:S01]  /*1180*/  UMOV UR24, 0x1 ;  /* 0x0000000100187882 */ /* 0x000fe20000000000 */
[----:B------:R-:W-:Y:S01]  /*1190*/  UMOV UR10, UR26 ;  /* 0x0000001a000a7c82 */ /* 0x000fe20008000000 */
[----:B------:R-:W-:Y:S07]  /*11a0*/  @!P0 BRA `(.L_x_13) ;  /* 0x0000000000308947 */ /* 0x000fee0003800000 */
[----:B------:R-:W-:Y:S02]  /*11b0*/  ULDC UR16, c[0x0][0x64c] ;  /* 0x0001930000107ab9 */ /* 0x000fe40000000800 */
        /* <DEDUP_REMOVED lines=8> */
[----:B------:R-:W-:-:S07]  /*1240*/  UIMAD.WIDE.U32.X UR8, UR18, UR9, UR16, UP1 ;  /* 0x00000009120872a5 */ /* 0x000fce00088e0410 */
[----:B------:R-:W-:Y:S01]  /*1250*/  UMOV UR10, UR8 ;  /* 0x00000008000a7c82 */ /* 0x000fe20008000000 */
[----:B------:R-:W-:-:S05]  /*1260*/  UMOV UR11, UR9 ;  /* 0x00000009000b7c82 */ /* 0x000fca0008000000 */
.L_x_13:
[----:B------:R-:W-:Y:S01]  /*1270*/  USHF.R.U64 UR9, UR10, UR22, UR11 ;  /* 0x000000160a097299 */ /* 0x000fe2000800120b */
[----:B------:R-:W-:Y:S01]  /*1280*/  IMAD.MOV.U32 R0, RZ, RZ, 0x1 ;  /* 0x00000001ff007424 */ /* 0x000fe200078e00ff */
[----:B------:R-:W-:Y:S01]  /*1290*/  USHF.L.U32 UR8, UR24, UR21, URZ ;  /* 0x0000001518087299 */ /* 0x000fe2000800063f */
[----:B------:R-:W-:Y:S01]  /*12a0*/  IMAD.U32 R19, RZ, RZ, UR4 ;  /* 0x00000004ff137e24 */ /* 0x000fe2000f8e00ff */
[----:B------:R-:W-:Y:S02]  /*12b0*/  ULOP3.LUT UR15, UR25, UR15, URZ, 0xc0, !UPT ;  /* 0x0000000f190f7292 */ /* 0x000fe4000f8ec03f */
[----:B------:R-:W-:Y:S02]  /*12c0*/  UIADD3 UR10, -UR9, URZ, URZ ;  /* 0x0000003f090a7290 */ /* 0x000fe4000fffe13f */
[----:B------:R-:W-:Y:S02]  /*12d0*/  UIMAD UR15, UR8, UR9, UR15 ;  /* 0x00000009080f72a4 */ /* 0x000fe4000f8e020f */
[----:B------:R-:W-:-:S02]  /*12e0*/  ULOP3.LUT UR19, UR20, UR19, URZ, 0xc0, !UPT ;  /* 0x0000001314137292 */ /* 0x000fc4000f8ec03f */
[----:B------:R-:W-:Y:S01]  /*12f0*/  UIMAD UR8, UR10, UR23, UR26 ;  /* 0x000000170a0872a4 */ /* 0x000fe2000f8e021a */
[----:B------:R-:W-:Y:S01]  /*1300*/  ULDC UR9, c[0x0][0x610] ;  /* 0x0001840000097ab9 */ /* 0x000fe20000000800 */
[----:B------:R-:W-:Y:S02]  /*1310*/  UISETP.NE.AND UP1, UPT, UR45, URZ, UPT ;  /* 0x0000003f2d00728c */ /* 0x000fe4000bf25270 */
[----:B------:R-:W-:Y:S02]  /*1320*/  UIMAD UR7, UR15, UR9, UR7 ;  /* 0x000000090f0772a4 */ /* 0x000fe4000f8e0207 */
[----:B------:R-:W-:-:S04]  /*1330*/  UIMAD UR8, UR8, UR5, UR19 ;  /* 0x00000005080872a4 */ /* 0x000fc8000f8e0213 */
[----:B------:R-:W-:Y:S02]  /*1340*/  USEL UR5, UR8, UR7, !UP1 ;  /* 0x0000000708057287 */ /* 0x000fe4000c800000 */
[----:B------:R-:W-:-:S04]  /*1350*/  USEL UR7, UR7, UR8, !UP1 ;  /* 0x0000000807077287 */ /* 0x000fc8000c800000 */
[----:B------:R-:W-:Y:S02]  /*1360*/  IMAD.U32 R2, RZ, RZ, UR5 ;  /* 0x00000005ff027e24 */ /* 0x000fe4000f8e00ff */
[----:B------:R-:W-:-:S07]  /*1370*/  IMAD.U32 R18, RZ, RZ, UR7 ;  /* 0x00000007ff127e24 */ /* 0x000fce000f8e00ff */
.L_x_11:
[----:B------:R-:W-:Y:S05]  /*1380*/  @!P1 BRA `(.L_x_14) ;  /* 0x00000000000c9947 */ /* 0x000fea0003800000 */
[----:B------:R-:W-:Y:S01]  /*1390*/  UCGABAR_WAIT ;  /* 0x0000000000007dc7 */ /* 0x000fe20008000000 */
[----:B------:R-:W-:Y:S01]  /*13a0*/  CCTL.IVALL ;  /* 0x00000000ff00798f */ /* 0x000fe20002000000 */
[----:B------:R-:W-:Y:S05]  /*13b0*/  BRA `(.L_x_15) ;  /* 0x0000000000047947 */ /* 0x000fea0003800000 */
.L_x_14:
[----:B------:R-:W-:Y:S06]  /*13c0*/  BAR.SYNC.DEFER_BLOCKING 0x0 ;  /* 0x0000000000007b1d */ /* 0x000fec0000010000 */
.L_x_15:
[----:B------:R-:W-:Y:S02]  /*13d0*/  ULDC UR4, c[0x0][0x28c] ;  /* 0x0000a30000047ab9 */ /* 0x000fe40000000800 */
[----:B------:R-:W-:-:S04]  /*13e0*/  UIADD3 UR4, UR4, 0x7f, URZ ;  /* 0x0000007f04047890 */ /* 0x000fc8000fffe03f */
[----:B------:R-:W-:-:S04]  /*13f0*/  USHF.R.S32.HI UR5, URZ, 0x1f, UR4 ;  /* 0x0000001f3f057899 */ /* 0x000fc80008011404 */
[----:B------:R-:W-:-:S04]  /*1400*/  ULEA.HI UR5, UR5, UR4, URZ, 0x7 ;  /* 0x0000000405057291 */ /* 0x000fc8000f8f383f */
[----:B------:R-:W-:Y:S01]  /*1410*/  USHF.R.S32.HI UR38, URZ, 0x7, UR5 ;  /* 0x000000073f267899 */ /* 0x000fe20008011405 */
[----:B------:R-:W-:Y:S11]  /*1420*/  @!P2 BRA `(.L_x_16) ;  /* 0x000000600054a947 */ /* 0x000ff60003800000 */
[----:B------:R-:W-:-:S06]  /*1430*/  UISETP.GT.U32.AND UP1, UPT, UR14, 0x1, UPT ;  /* 0x000000010e00788c */ /* 0x000fcc000bf24070 */
[----:B------:R-:W-:-:S13]  /*1440*/  PLOP3.LUT P0, PT, PT, PT, UP1, 0x80, 0x0 ;  /* 0x000000000000781c */ /* 0x000fda0003f0f018 */
[----:B------:R-:W-:Y:S05]  /*1450*/  @P0 EXIT ;  /* 0x000000000000094d */ /* 0x000fea0003800000 */
.L_x_17:
[----:B------:R-:W-:-:S08]  /*1460*/  NOP ;  /* 0x0000000000007918 */ /* 0x000fd00000000000 */
[----:B------:R-:W0:Y:S02]  /*1470*/  USETMAXREG.TRY_ALLOC.CTAPOOL UP1, 0xe8 ;  /* 0x000000e8000079c8 */ /* 0x000e240008020600 */
[----:B0-----:R-:W-:-:S13]  /*1480*/  PLOP3.LUT P0, PT, PT, PT, UP1, 0x80, 0x0 ;  /* 0x000000000000781c */ /* 0x001fda0003f0f018 */
[----:B------:R-:W-:Y:S05]  /*1490*/  @!P0 BRA `(.L_x_17) ;  /* 0xfffffffc00f08947 */ /* 0x000fea000383ffff */
[----:B------:R-:W-:-:S13]  /*14a0*/  LOP3.LUT P0, RZ, R0, 0xff, RZ, 0xc0, !PT ;  /* 0x000000ff00ff7812 */ /* 0x000fda000780c0ff */
[----:B------:R-:W-:Y:S05]  /*14b0*/  @!P0 EXIT ;  /* 0x000000000000894d */ /* 0x000fea0003800000 */
[----:B------:R-:W0:Y:S01]  /*14c0*/  S2UR UR5, SR_CgaCtaId ;  /* 0x00000000000579c3 */ /* 0x000e220000008800 */
[CC--:B------:R-:W-:Y:S01]  /*14d0*/  LEA.HI R0, R9.reuse, R4.reuse, RZ, 0x2 ;  /* 0x0000000409007211 */ /* 0x0c0fe200078f10ff */
[----:B------:R-:W-:Y:S01]  /*14e0*/  UMOV UR40, 0x400 ;  /* 0x0000040000287882 */ /* 0x000fe20000000000 */
[----:B------:R-:W-:Y:S01]  /*14f0*/  LEA.HI R9, R9, R4, RZ, 0x5 ;  /* 0x0000000409097211 */ /* 0x000fe200078f28ff */
[----:B------:R-:W-:Y:S01]  /*1500*/  USHF.R.U32.HI UR4, URZ, 0x1, UR38 ;  /* 0x000000013f047899 */ /* 0x000fe20008011626 */
[--C-:B------:R-:W-:Y:S01]  /*1510*/  SHF.R.S32.HI R90, RZ, 0x2, R0.reuse ;  /* 0x00000002ff5a7819 */ /* 0x100fe20000011400 */
[----:B------:R-:W-:Y:S01]  /*1520*/  ULOP3.LUT UR44, UR38, 0x1, URZ, 0xc0, !UPT ;  /* 0x00000001262c7892 */ /* 0x000fe2000f8ec03f */
[----:B------:R-:W-:Y:S01]  /*1530*/  SHF.R.S32.HI R3, RZ, 0x1f, R0 ;  /* 0x0000001fff037819 */ /* 0x000fe20000011400 */
[----:B------:R-:W1:Y:S01]  /*1540*/  LDC.64 R6, c[0x0][0x5c8] ;  /* 0x00017200ff067b82 */ /* 0x000e620000000a00 */
[----:B------:R-:W-:Y:S01]  /*1550*/  SHF.R.S32.HI R9, RZ, 0x5, R9 ;  /* 0x00000005ff097819 */ /* 0x000fe20000011409 */
[----:B------:R-:W-:Y:S01]  /*1560*/  ULDC.64 UR10, c[0x0][0x288] ;  /* 0x0000a200000a7ab9 */ /* 0x000fe20000000a00 */
[----:B------:R-:W-:Y:S01]  /*1570*/  LEA.HI R3, R3, R90, RZ, 0x3 ;  /* 0x0000005a03037211 */ /* 0x000fe200078f18ff */
[----:B------:R-:W-:Y:S01]  /*1580*/  UISETP.LT.AND UP1, UPT, UR38, 0x1, UPT ;  /* 0x000000012600788c */ /* 0x000fe2000bf21270 */
[----:B------:R-:W-:Y:S01]  /*1590*/  IMAD.U32 R96, RZ, RZ, UR10 ;  /* 0x0000000aff607e24 */ /* 0x000fe2000f8e00ff */
[----:B------:R-:W-:Y:S01]  /*15a0*/  ULOP3.LUT UR4, UR4, 0x1, URZ, 0xc0, !UPT ;  /* 0x0000000104047892 */ /* 0x000fe2000f8ec03f */
[----:B------:R-:W-:Y:S01]  /*15b0*/  LOP3.LUT R3, R3, 0xfffffff8, RZ, 0xc0, !PT ;  /* 0xfffffff803037812 */ /* 0x000fe200078ec0ff */
[----:B------:R-:W-:Y:S01]  /*15c0*/  ULDC UR43, c[0x0][0x658] ;  /* 0x00019600002b7ab9 */ /* 0x000fe20000000800 */
[----:B------:R-:W-:Y:S01]  /*15d0*/  UMOV UR6, 0xffffffff ;  /* 0xffffffff00067882 */ /* 0x000fe20000000000 */
[----:B------:R-:W-:Y:S01]  /*15e0*/  ULDC UR8, c[0x0][0x284] ;  /* 0x0000a10000087ab9 */ /* 0x000fe20000000800 */
[----:B------:R-:W-:Y:S01]  /*15f0*/  USEL UR44, UR44, URZ, !UP0 ;  /* 0x0000003f2c2c7287 */ /* 0x000fe2000c000000 */
[----:B------:R-:W-:Y:S01]  /*1600*/  IMAD.IADD R90, R90, 0x1, -R3 ;  /* 0x000000015a5a7824 */ /* 0x000fe200078e0a03 */
[----:B------:R-:W-:Y:S01]  /*1610*/  LOP3.LUT R3, R0, 0xfffffffc, RZ, 0xc0, !PT ;  /* 0xfffffffc00037812 */ /* 0x000fe200078ec0ff */
[----:B------:R-:W-:Y:S01]  /*1620*/  VIADD R0, R5, 0xffffffff ;  /* 0xffffffff05007836 */ /* 0x000fe20000000000 */
[----:B------:R-:W-:Y:S01]  /*1630*/  USEL UR46, UR38, 0x1, UP1 ;  /* 0x00000001262e7887 */ /* 0x000fe20008800000 */
[--C-:B------:R-:W-:Y:S01]  /*1640*/  IMAD R99, R9, -0x10, -R90.reuse ;  /* 0xfffffff009637824 */ /* 0x100fe200078e0a5a */
[----:B0-----:R-:W-:Y:S01]  /*1650*/  ULEA UR40, UR5, UR40, 0x18 ;  /* 0x0000002805287291 */ /* 0x001fe2000f8ec03f */
[----:B------:R-:W-:Y:S01]  /*1660*/  IMAD.IADD R3, R4, 0x1, -R3 ;  /* 0x0000000104037824 */ /* 0x000fe200078e0a03 */
[C---:B------:R-:W-:Y:S01]  /*1670*/  ISETP.NE.AND P0, PT, R0.reuse, RZ, PT ;  /* 0x000000ff0000720c */ /* 0x040fe20003f05270 */
[----:B------:R-:W-:Y:S01]  /*1680*/  IMAD.SHL.U32 R0, R0, 0x8, RZ ;  /* 0x0000000800007824 */ /* 0x000fe200078e00ff */
[----:B------:R-:W-:Y:S01]  /*1690*/  UIADD3 UR50, UR40, 0x30, URZ ;  /* 0x0000003028327890 */ /* 0x000fe2000fffe03f */
[--C-:B------:R-:W-:Y:S01]  /*16a0*/  SHF.R.S32.HI R91, RZ, 0x1f, R90.reuse ;  /* 0x0000001fff5b7819 */ /* 0x100fe2000001145a */
[----:B------:R-:W-:Y:S01]  /*16b0*/  IMAD.SHL.U32 R92, R3, 0x2, RZ ;  /* 0x00000002035c7824 */ /* 0x000fe200078e00ff */
[----:B------:R-:W-:Y:S01]  /*16c0*/  USHF.L.U32 UR6, UR6, UR43, URZ ;  /* 0x0000002b06067299 */ /* 0x000fe2000800063f */
[----:B------:R-:W-:Y:S01]  /*16d0*/  LOP3.LUT R0, R0, 0x8, RZ, 0xc0, !PT ;  /* 0x0000000800007812 */ /* 0x000fe200078ec0ff */
[----:B------:R-:W-:Y:S01]  /*16e0*/  UISETP.EQ.U32.AND UP0, UPT, UR4, 0x1, !UP0 ;  /* 0x000000010400788c */ /* 0x000fe2000c702070 */
[----:B------:R-:W-:Y:S01]  /*16f0*/  IMAD.WIDE R90, R9, 0x10, R90 ;  /* 0x00000010095a7825 */ /* 0x000fe200078e025a */
[C---:B-1----:R-:W-:Y:S01]  /*1700*/  SHF.L.U64.HI R94, R6.reuse, 0x3, R7 ;  /* 0x00000003065e7819 */ /* 0x042fe20000010207 */
[----:B------:R-:W-:Y:S01]  /*1710*/  ULDC UR42, c[0x0][0x600] ;  /* 0x00018000002a7ab9 */ /* 0x000fe20000000800 */
[----:B------:R-:W-:Y:S01]  /*1720*/  SEL R100, RZ, 0x1, P0 ;  /* 0x00000001ff647807 */ /* 0x000fe20000000000 */
[----:B------:R-:W-:Y:S01]  /*1730*/  IMAD.SHL.U32 R95, R6, 0x8, RZ ;  /* 0x00000008065f7824 */ /* 0x000fe200078e00ff */
[----:B------:R-:W-:Y:S01]  /*1740*/  LEA R97, R5, UR50, 0x3 ;  /* 0x0000003205617c11 */ /* 0x000fe2000f8e18ff */
[----:B------:R-:W-:Y:S01]  /*1750*/  IMAD R96, R3, -0x2, R96 ;  /* 0xfffffffe03607824 */ /* 0x000fe200078e0260 */
[C---:B------:R-:W-:Y:S01]  /*1760*/  LOP3.LUT R101, R0.reuse, 0x8, RZ, 0x3c, !PT ;  /* 0x0000000800657812 */ /* 0x040fe200078e3cff */
[----:B------:R-:W-:Y:S01]  /*1770*/  VIADD R99, R99, UR8 ;  /* 0x0000000863637c36 */ /* 0x000fe20008000000 */
[----:B------:R-:W-:Y:S01]  /*1780*/  LOP3.LUT R98, R0, 0x18, RZ, 0x3c, !PT ;  /* 0x0000001800627812 */ /* 0x000fe200078e3cff */
[----:B------:R-:W-:Y:S01]  /*1790*/  UMOV UR7, 0x1 ;  /* 0x0000000100077882 */ /* 0x000fe20000000000 */
[----:B------:R-:W-:Y:S01]  /*17a0*/  SHF.R.S32.HI R93, RZ, 0x1f, R92 ;  /* 0x0000001fff5d7819 */ /* 0x000fe2000001145c */
[----:B------:R-:W-:-:S02]  /*17b0*/  ULOP3.LUT UR49, UR39, 0x1, URZ, 0xfc, !UPT ;  /* 0x0000000127317892 */ /* 0x000fc4000f8efc3f */
[----:B------:R-:W-:Y:S02]  /*17c0*/  USHF.L.U64.HI UR36, UR54, 0x1, UR37 ;  /* 0x0000000136247899 */ /* 0x000fe40008010225 */
[----:B------:R-:W-:Y:S02]  /*17d0*/  UIADD3 UR41, UR11, 0xfe, URZ ;  /* 0x000000fe0b297890 */ /* 0x000fe4000fffe03f */
[----:B------:R-:W-:Y:S02]  /*17e0*/  UIADD3 UR42, UR42, -0x1, URZ ;  /* 0xffffffff2a2a7890 */ /* 0x000fe4000fffe03f */
[----:B------:R-:W-:Y:S02]  /*17f0*/  USHF.L.U32 UR43, UR7, UR43, URZ ;  /* 0x0000002b072b7299 */ /* 0x000fe4000800063f */
[----:B------:R-:W-:Y:S02]  /*1800*/  UIADD3 UR46, -UR46, UR38, URZ ;  /* 0x000000262e2e7290 */ /* 0x000fe4000fffe13f */
[----:B------:R-:W-:-:S02]  /*1810*/  ULOP3.LUT UR47, URZ, UR6, URZ, 0x33, !UPT ;  /* 0x000000063f2f7292 */ /* 0x000fc4000f8e333f */
[----:B------:R-:W-:-:S12]  /*1820*/  USEL UR48, URZ, 0x1, !UP0 ;  /* 0x000000013f307887 */ /* 0x000fd8000c000000 */
.L_x_165:
[----:B------:R-:W-:-:S04]  /*1830*/  SHF.L.U32 R0, R100, 0x1f, RZ ;  /* 0x0000001f64007819 */ /* 0x000fc800000006ff */
[----:B------:R-:W0:Y:S02]  /*1840*/  SYNCS.PHASECHK.TRANS64.TRYWAIT P0, [R97+URZ+-0x8], R0 ;  /* 0xfffff800610075a7 */ /* 0x000e24000800017f */
[----:B012345:R-:W-:Y:S05]  /*1850*/  @!P0 BRA `(.L_x_18) ;  /* 0x0000006c00988947 */ /* 0x03ffea0003800000 */
.L_x_185:
[----:B------:R-:W-:Y:S02]  /*1860*/  ULDC UR4, c[0x0][0x28c] ;  /* 0x0000a30000047ab9 */ /* 0x000fe40000000800 */
[----:B------:R-:W-:-:S13]  /*1870*/  ISETP.LT.AND P0, PT, RZ, UR4, PT ;  /* 0x00000004ff007c0c */ /* 0x000fda000bf01270 */
[----:B------:R-:W-:Y:S05]  /*1880*/  @P0 BRA `(.L_x_19) ;  /* 0x0000000000400947 */ /* 0x000fea0003800000 */
[----:B0-----:R-:W-:Y:S01]  /*1890*/  MOV R0, 0x0 ;  /* 0x0000000000007802 */ /* 0x001fe20000000f00 */
[----:B------:R-:W-:Y:S01]  /*18a0*/  ULDC.64 UR4, c[0x4][0x68] ;  /* 0x01001a0000047ab9 */ /* 0x000fe20000000a00 */
[----:B------:R-:W-:Y:S01]  /*18b0*/  ULDC.64 UR6, c[0x4][0x8] ;  /* 0x0100020000067ab9 */ /* 0x000fe20000000a00 */
[----:B------:R-:W-:Y:S01]  /*18c0*/  IMAD.U32 R4, RZ, RZ, UR4 ;  /* 0x00000004ff047e24 */ /* 0x000fe2000f8e00ff */
[----:B------:R0:W1:Y:S01]  /*18d0*/  LDC.64 R14, c[0x4][R0] ;  /* 0x01000000000e7b82 */ /* 0x0000620000000a00 */
[----:B------:R-:W-:Y:S01]  /*18e0*/  IMAD.U32 R5, RZ, RZ, UR5 ;  /* 0x00000005ff057e24 */ /* 0x000fe2000f8e00ff */
[----:B------:R-:W-:Y:S01]  /*18f0*/  ULDC.64 UR4, c[0x4][0x70] ;  /* 0x01001c0000047ab9 */ /* 0x000fe20000000a00 */
[----:B------:R-:W-:Y:S02]  /*1900*/  IMAD.U32 R10, RZ, RZ, UR6 ;  /* 0x00000006ff0a7e24 */ /* 0x000fe4000f8e00ff */
[----:B------:R-:W-:Y:S02]  /*1910*/  IMAD.U32 R6, RZ, RZ, UR4 ;  /* 0x00000004ff067e24 */ /* 0x000fe4000f8e00ff */
[----:B------:R-:W-:-:S02]  /*1920*/  IMAD.U32 R7, RZ, RZ, UR5 ;  /* 0x00000005ff077e24 */ /* 0x000fc4000f8e00ff */
[----:B------:R-:W-:Y:S02]  /*1930*/  IMAD.U32 R11, RZ, RZ, UR7 ;  /* 0x00000007ff0b7e24 */ /* 0x000fe4000f8e00ff */
[----:B------:R-:W-:Y:S02]  /*1940*/  IMAD.MOV.U32 R8, RZ, RZ, 0x1e1 ;  /* 0x000001e1ff087424 */ /* 0x000fe400078e00ff */
[----:B------:R-:W-:Y:S02]  /*1950*/  IMAD.MOV.U32 R12, RZ, RZ, 0x1 ;  /* 0x00000001ff0c7424 */ /* 0x000fe400078e00ff */
[----:B0-----:R-:W-:-:S07]  /*1960*/  IMAD.MOV.U32 R13, RZ, RZ, RZ ;  /* 0x000000ffff0d7224 */ /* 0x001fce00078e00ff */
[----:B------:R-:W-:-:S07]  /*1970*/  LEPC R20, `(.L_x_19) ;  /* 0x000000001014794e */ /* 0x000fce0000000000 */
[----:B-1---5:R-:W-:Y:S05]  /*1980*/  CALL.ABS.NOINC R14 ;  /* 0x000000000e007343 */ /* 0x022fea0003c00000 */
.L_x_19:
[----:B0-----:R-:W-:-:S05]  /*1990*/  IMAD.U32 R0, RZ, RZ, UR49 ;  /* 0x00000031ff007e24 */ /* 0x001fca000f8e00ff */
[----:B------:R-:W-:-:S13]  /*19a0*/  ISETP.NE.AND P0, PT, R0, 0x3, PT ;  /* 0x000000030000780c */ /* 0x000fda0003f05270 */
[----:B------:R-:W-:Y:S05]  /*19b0*/  @!P0 BRA `(.L_x_20) ;  /* 0x0000000000048947 */ /* 0x000fea0003800000 */
[----:B------:R-:W-:Y:S01]  /*19c0*/  BPT.TRAP 0x1 ;  /* 0x000000040000795c */ /* 0x000fe20000300000 */
.L_x_20:
[----:B------:R-:W-:Y:S02]  /*19d0*/  IMAD.U32 R3, RZ, RZ, UR44 ;  /* 0x0000002cff037e24 */ /* 0x000fe4000f8e00ff */
[----:B------:R-:W-:-:S03]  /*19e0*/  IMAD.U32 R0, RZ, RZ, UR48 ;  /* 0x00000030ff007e24 */ /* 0x000fc6000f8e00ff */
[----:B------:R-:W-:Y:S02]  /*19f0*/  LEA R3, R3, UR40, 0x3 ;  /* 0x0000002803037c11 */ /* 0x000fe4000f8e18ff */
[----:B------:R-:W-:-:S04]  /*1a00*/  SHF.L.U32 R0, R0, 0x1f, RZ ;  /* 0x0000001f00007819 */ /* 0x000fc800000006ff */
[----:B------:R0:W1:Y:S01]  /*1a10*/  SYNCS.PHASECHK.TRANS64.TRYWAIT P1, [R3+URZ], R0 ;  /* 0x00000000030075a7 */ /* 0x000062000802017f */
[----:B------:R-:W-:Y:S05]  /*1a20*/  @!P0 BRA `(.L_x_21) ;  /* 0x0000000000048947 */ /* 0x000fea0003800000 */
[----:B------:R-:W-:Y:S01]  /*1a30*/  BPT.TRAP 0x1 ;  /* 0x000000040000795c */ /* 0x000fe20000300000 */
.L_x_21:
[----:B------:R-:W-:-:S05]  /*1a40*/  IMAD.U32 R4, RZ, RZ, UR46 ;  /* 0x0000002eff047e24 */ /* 0x000fca000f8e00ff */
[----:B------:R-:W-:Y:S01]  /*1a50*/  ISETP.GE.AND P2, PT, R4, 0x1, PT ;  /* 0x000000010400780c */ /* 0x000fe20003f46270 */
[----:B-1----:R-:W-:-:S12]  /*1a60*/  @P1 BRA `(.L_x_22) ;  /* 0x0000000000081947 */ /* 0x002fd80003800000 */
[----:B------:R-:W1:Y:S02]  /*1a70*/  SYNCS.PHASECHK.TRANS64.TRYWAIT P1, [R3+URZ], R0 ;  /* 0x00000000030075a7 */ /* 0x000e64000802017f */
[----:B-1----:R-:W-:Y:S05]  /*1a80*/  @!P1 BRA `(.L_x_23) ;  /* 0x0000006c00209947 */ /* 0x002fea0003800000 */
.L_x_22:
[----:B------:R-:W-:Y:S05]  /*1a90*/  WARPSYNC.ALL ;  /* 0x0000000000007948 */ /* 0x000fea0003800000 */
[----:B------:R-:W-:Y:S01]  /*1aa0*/  UIADD3 UR4, UR40, 0x100, URZ ;  /* 0x0000010028047890 */ /* 0x000fe2000fffe03f */
[----:B------:R-:W-:Y:S01]  /*1ab0*/  WARPGROUP.ARRIVE ;  /* 0x00000000000079c5 */ /* 0x000fe20000000000 */
[----:B------:R-:W-:Y:S02]  /*1ac0*/  UIADD3 UR5, UR40, 0x10100, URZ ;  /* 0x0001010028057890 */ /* 0x000fe4000fffe03f */
[----:B------:R-:W-:Y:S02]  /*1ad0*/  USHF.R.U32.HI UR4, URZ, 0x4, UR4 ;  /* 0x000000043f047899 */ /* 0x000fe40008011604 */
[----:B------:R-:W-:-:S02]  /*1ae0*/  USHF.R.U32.HI UR5, URZ, 0x4, UR5 ;  /* 0x000000043f057899 */ /* 0x000fc40008011605 */
[----:B------:R-:W-:Y:S02]  /*1af0*/  ULOP3.LUT UR4, UR4, 0x3fff, URZ, 0xc0, !UPT ;  /* 0x00003fff04047892 */ /* 0x000fe4000f8ec03f */
[----:B------:R-:W-:Y:S02]  /*1b00*/  ULOP3.LUT UR5, UR5, 0x3fff, URZ, 0xc0, !UPT ;  /* 0x00003fff05057892 */ /* 0x000fe4000f8ec03f */
[----:B------:R-:W-:Y:S02]  /*1b10*/  ULOP3.LUT UR8, UR4, 0x10000, URZ, 0xfc, !UPT ;  /* 0x0001000004087892 */ /* 0x000fe4000f8efc3f */
[----:B------:R-:W-:Y:S02]  /*1b20*/  ULOP3.LUT UR9, UR5, 0x10000, URZ, 0xfc, !UPT ;  /* 0x0001000005097892 */ /* 0x000fe4000f8efc3f */
[----:B------:R-:W-:Y:S02]  /*1b30*/  ULEA UR11, UR44, UR8, 0xb ;  /* 0x000000082c0b7291 */ /* 0x000fe4000f8e583f */
[----:B------:R-:W-:Y:S01]  /*1b40*/  ULEA UR10, UR44, UR9, 0xc ;  /* 0x000000092c0a7291 */ /* 0x000fe2000f8e603f */
[----:B------:R-:W-:Y:S01]  /*1b50*/  UMOV UR5, 0x40000040 ;  /* 0x4000004000057882 */ /* 0x000fe20000000000 */
[----:B------:R-:W-:-:S03]  /*1b60*/  UMOV UR7, 0x40000040 ;  /* 0x4000004000077882 */ /* 0x000fc60000000000 */
[----:B------:R-:W-:Y:S02]  /*1b70*/  UMOV UR4, UR11 ;  /* 0x0000000b00047c82 */ /* 0x000fe40008000000 */
[----:B------:R-:W-:Y:S02]  /*1b80*/  UMOV UR6, UR10 ;  /* 0x0000000a00067c82 */ /* 0x000fe40008000000 */
[----:B------:R-:W-:Y:S01]  /*1b90*/  HGMMA.64x128x8.F32.TF32 R24, gdesc[UR4], RZ, !UPT, gsb0 ;  /* 0x05e00000041879f0 */ /* 0x000fe2000c0028ff */
[----:B------:R-:W-:Y:S02]  /*1ba0*/  UIADD3 UR4, UR11, 0x2, URZ ;  /* 0x000000020b047890 */ /* 0x000fe4000fffe03f */
[----:B------:R-:W-:Y:S01]  /*1bb0*/  UIADD3 UR6, UR10, 0x2, URZ ;  /* 0x000000020a067890 */ /* 0x000fe2000fffe03f */
[----:B------:R-:W-:Y:S01]  /*1bc0*/  UMOV UR5, 0x40000040 ;  /* 0x4000004000057882 */ /* 0x000fe20000000000 */
[----:B------:R-:W-:Y:S01]  /*1bd0*/  UMOV UR7, 0x40000040 ;  /* 0x4000004000077882 */ /* 0x000fe20000000000 */
[----:B------:R-:W-:-:S02]  /*1be0*/  WARPGROUP.DEPBAR.LE gsb0, 0x0 ;  /* 0x00008000000079c5 */ /* 0x000fc40000010000 */
[----:B------:R-:W-:-:S06]  /*1bf0*/  WARPGROUP.ARRIVE ;  /* 0x00000000000079c5 */ /* 0x000fcc0000000000 */
[----:B------:R-:W-:Y:S01]  /*1c00*/  HGMMA.64x128x8.F32.TF32 R24, gdesc[UR4], R24, gsb0 ;  /* 0x05e00000041879f0 */ /* 0x000fe20008002818 */
[----:B------:R-:W-:Y:S02]  /*1c10*/  UIADD3 UR4, UR11, 0x4, URZ ;  /* 0x000000040b047890 */ /* 0x000fe4000fffe03f */
[----:B------:R-:W-:Y:S01]  /*1c20*/  UIADD3 UR6, UR10, 0x4, URZ ;  /* 0x000000040a067890 */ /* 0x000fe2000fffe03f */
[----:B------:R-:W-:Y:S01]  /*1c30*/  UMOV UR5, 0x40000040 ;  /* 0x4000004000057882 */ /* 0x000fe20000000000 */
[----:B------:R-:W-:Y:S01]  /*1c40*/  UMOV UR7, 0x40000040 ;  /* 0x4000004000077882 */ /* 0x000fe20000000000 */
[----:B------:R-:W-:Y:S02]  /*1c50*/  WARPGROUP.DEPBAR.LE gsb0, 0x0 ;  /* 0x00008000000079c5 */ /* 0x000fe40000010000 */
        /* <DEDUP_REMOVED lines=92> */
[----:B------:R-:W-:Y:S03]  /*2220*/  HGMMA.64x128x8.F32.TF32 R24, gdesc[UR4], R24, gsb0 ;  /* 0x05e00000041879f0 */ /* 0x000fe60008002818 */
[----:B------:R-:W-:Y:S02]  /*2230*/  WARPGROUP.DEPBAR.LE gsb0, 0x0 ;  /* 0x00008000000079c5 */ /* 0x000fe40000010000 */
[----:B------:R-:W-:Y:S05]  /*2240*/  @!P2 BRA `(.L_x_24) ;  /* 0x000000080068a947 */ /* 0x000fea0003800000 */
[----:B------:R-:W-:Y:S01]  /*2250*/  UIADD3 UR10, UR44, 0x1, URZ ;  /* 0x000000012c0a7890 */ /* 0x000fe2000fffe03f */
[----:B01----:R-:W-:Y:S02]  /*2260*/  IMAD.U32 R0, RZ, RZ, UR46 ;  /* 0x0000002eff007e24 */ /* 0x003fe4000f8e00ff */
[----:B------:R-:W-:Y:S01]  /*2270*/  IMAD.U32 R3, RZ, RZ, UR44 ;  /* 0x0000002cff037e24 */ /* 0x000fe2000f8e00ff */
[----:B------:R-:W-:-:S04]  /*2280*/  UISETP.NE.AND UP0, UPT, UR10, 0x2, UPT ;  /* 0x000000020a00788c */ /* 0x000fc8000bf05270 */
[----:B------:R-:W-:Y:S02]  /*2290*/  USEL UR4, URZ, 0x1, UP0 ;  /* 0x000000013f047887 */ /* 0x000fe40008000000 */
[----:B------:R-:W-:Y:S02]  /*22a0*/  USEL UR10, UR10, URZ, UP0 ;  /* 0x0000003f0a0a7287 */ /* 0x000fe40008000000 */
[----:B------:R-:W-:-:S06]  /*22b0*/  ULOP3.LUT UR4, UR48, UR4, URZ, 0x3c, !UPT ;  /* 0x0000000430047292 */ /* 0x000fcc000f8e3c3f */
[----:B------:R-:W-:-:S07]  /*22c0*/  IMAD.U32 R6, RZ, RZ, UR4 ;  /* 0x00000004ff067e24 */ /* 0x000fce000f8e00ff */
.L_x_31:
[----:B------:R-:W-:Y:S05]  /*22d0*/  @!P0 BRA `(.L_x_25) ;  /* 0x0000000000048947 */ /* 0x000fea0003800000 */
[----:B------:R-:W-:Y:S01]  /*22e0*/  BPT.TRAP 0x1 ;  /* 0x000000040000795c */ /* 0x000fe20000300000 */
.L_x_25:
[----:B------:R-:W-:Y:S01]  /*22f0*/  ULEA UR4, UR10, UR40, 0x3 ;  /* 0x000000280a047291 */ /* 0x000fe2000f8e183f */
[----:B------:R-:W-:-:S08]  /*2300*/  SHF.L.U32 R4, R6, 0x1f, RZ ;  /* 0x0000001f06047819 */ /* 0x000fd000000006ff */
[----:B------:R0:W1:Y:S01]  /*2310*/  SYNCS.PHASECHK.TRANS64.TRYWAIT P1, [UR4], R4 ;  /* 0x00000004ff0075a7 */ /* 0x0000620008020144 */
[----:B------:R-:W-:Y:S05]  /*2320*/  @!P0 BRA `(.L_x_26) ;  /* 0x0000000000048947 */ /* 0x000fea0003800000 */
[----:B------:R-:W-:Y:S01]  /*2330*/  BPT.TRAP 0x1 ;  /* 0x000000040000795c */ /* 0x000fe20000300000 */
.L_x_26:
[----:B-1----:R-:W-:Y:S05]  /*2340*/  @P1 BRA `(.L_x_27) ;  /* 0x0000000000081947 */ /* 0x002fea0003800000 */
[----:B------:R-:W1:Y:S02]  /*2350*/  SYNCS.PHASECHK.TRANS64.TRYWAIT P1, [UR4], R4 ;  /* 0x00000004ff0075a7 */ /* 0x000e640008020144 */
[----:B-1----:R-:W-:Y:S05]  /*2360*/  @!P1 BRA `(.L_x_28) ;  /* 0x0000006000fc9947 */ /* 0x002fea0003800000 */
.L_x_27:
[----:B------:R-:W-:Y:S01]  /*2370*/  ULEA UR11, UR10, UR9, 0xc ;  /* 0x000000090a0b7291 */ /* 0x000fe2000f8e603f */
[----:B------:R-:W-:Y:S01]  /*2380*/  WARPGROUP.ARRIVE ;  /* 0x00000000000079c5 */ /* 0x000fe20000000000 */
[----:B------:R-:W-:Y:S01]  /*2390*/  ULEA UR12, UR10, UR8, 0xb ;  /* 0x000000080a0c7291 */ /* 0x000fe2000f8e583f */
[----:B------:R-:W-:Y:S01]  /*23a0*/  UMOV UR7, 0x40000040 ;  /* 0x4000004000077882 */ /* 0x000fe20000000000 */
[----:B------:R-:W-:-:S03]  /*23b0*/  UMOV UR5, 0x40000040 ;  /* 0x4000004000057882 */ /* 0x000fc60000000000 */
[----:B------:R-:W-:Y:S02]  /*23c0*/  UMOV UR6, UR11 ;  /* 0x0000000b00067c82 */ /* 0x000fe40008000000 */
[----:B------:R-:W-:Y:S02]  /*23d0*/  UMOV UR4, UR12 ;  /* 0x0000000c00047c82 */ /* 0x000fe40008000000 */
[----:B------:R-:W-:Y:S01]  /*23e0*/  HGMMA.64x128x8.F32.TF32 R24, gdesc[UR4], R24, gsb0 ;  /* 0x05e00000041879f0 */ /* 0x000fe20008002818 */
        /* <DEDUP_REMOVED lines=107> */
[----:B------:R-:W-:Y:S01]  /*2aa0*/  BPT.TRAP 0x1 ;  /* 0x000000040000795c */ /* 0x000fe20000300000 */
.L_x_29:
[----:B------:R-:W-:Y:S01]  /*2ab0*/  ISETP.NE.AND P1, PT, R23, RZ, PT ;  /* 0x000000ff1700720c */ /* 0x000fe20003f25270 */
[----:B------:R-:W-:-:S12]  /*2ac0*/  UISETP.GT.U32.AND UP0, UPT, UR39, 0x1, UPT ;  /* 0x000000012700788c */ /* 0x000fd8000bf04070 */
[----:B01----:R-:W-:-:S05]  /*2ad0*/  @P1 LEA R4, R3, UR40, 0x3 ;  /* 0x0000002803041c11 */ /* 0x003fca000f8e18ff */
[----:B------:R-:W-:-:S05]  /*2ae0*/  @P1 VIADD R5, R4, 0x10 ;  /* 0x0000001004051836 */ /* 0x000fca0000000000 */
[----:B------:R-:W-:-:S04]  /*2af0*/  @P1 PRMT R5, R22, 0x654, R5 ;  /* 0x0000065416051816 */ /* 0x000fc80000000005 */
[----:B------:R0:W-:Y:S01]  /*2b00*/  @P1 SYNCS.ARRIVE.TRANS64.RED.A1T0 RZ, [R5+URZ], RZ ;  /* 0x000000ff05ff19a7 */ /* 0x0001e2000810043f */
[----:B------:R-:W-:-:S13]  /*2b10*/  PLOP3.LUT P1, PT, PT, PT, UP0, 0x80, 0x0 ;  /* 0x000000000000781c */ /* 0x000fda0003f2f008 */
[----:B0-----:R-:W-:Y:S05]  /*2b20*/  @P1 BRA `(.L_x_30) ;  /* 0x0000000000041947 */ /* 0x001fea0003800000 */
[----:B------:R-:W-:Y:S01]  /*2b30*/  BPT.TRAP 0x1 ;  /* 0x000000040000795c */ /* 0x000fe20000300000 */
.L_x_30:
[----:B------:R-:W-:Y:S01]  /*2b40*/  UIADD3 UR10, UR10, 0x1, URZ ;  /* 0x000000010a0a7890 */ /* 0x000fe2000fffe03f */
[C---:B------:R-:W-:Y:S01]  /*2b50*/  ISETP.GT.AND P2, PT, R0.reuse, 0x1, PT ;  /* 0x000000010000780c */ /* 0x040fe20003f44270 */
[----:B------:R-:W-:Y:S02]  /*2b60*/  VIADD R3, R3, 0x1 ;  /* 0x0000000103037836 */ /* 0x000fe40000000000 */
[----:B------:R-:W-:Y:S01]  /*2b70*/  UISETP.NE.AND UP0, UPT, UR10, 0x2, UPT ;  /* 0x000000020a00788c */ /* 0x000fe2000bf05270 */
[----:B------:R-:W-:Y:S02]  /*2b80*/  VIADD R0, R0, 0xffffffff ;  /* 0xffffffff00007836 */ /* 0x000fe40000000000 */
[C---:B------:R-:W-:Y:S01]  /*2b90*/  ISETP.NE.AND P1, PT, R3.reuse, 0x2, PT ;  /* 0x000000020300780c */ /* 0x040fe20003f25270 */
[----:B------:R-:W-:Y:S02]  /*2ba0*/  USEL UR4, URZ, 0x1, UP0 ;  /* 0x000000013f047887 */ /* 0x000fe40008000000 */
[----:B------:R-:W-:Y:S01]  /*2bb0*/  USEL UR10, UR10, URZ, UP0 ;  /* 0x0000003f0a0a7287 */ /* 0x000fe20008000000 */
[----:B------:R-:W-:-:S03]  /*2bc0*/  SEL R3, R3, RZ, P1 ;  /* 0x000000ff03037207 */ /* 0x000fc60000800000 */
[----:B------:R-:W-:Y:S01]  /*2bd0*/  LOP3.LUT R6, R6, UR4, RZ, 0x3c, !PT ;  /* 0x0000000406067c12 */ /* 0x000fe2000f8e3cff */
[----:B------:R-:W-:Y:S07]  /*2be0*/  @P2 BRA `(.L_x_31) ;  /* 0xfffffff400b82947 */ /* 0x000fee000383ffff */
.L_x_24:
[----:B01----:R-:W0:Y:S01]  /*2bf0*/  LDC R0, c[0x0][0x28c] ;  /* 0x0000a300ff007b82 */ /* 0x003e220000000800 */
[----:B------:R1:W-:Y:S01]  /*2c00*/  SYNCS.ARRIVE.TRANS64.A1T0 RZ, [R101+UR50], RZ ;  /* 0x000000ff65ff79a7 */ /* 0x0003e20008100032 */
[----:B0-----:R-:W-:-:S13]  /*2c10*/  ISETP.GE.AND P1, PT, R0, 0x1, PT ;  /* 0x000000010000780c */ /* 0x001fda0003f26270 */
[----:B-1----:R-:W-:Y:S05]  /*2c20*/  @!P1 BRA `(.L_x_32) ;  /* 0x0000000000409947 */ /* 0x002fea0003800000 */
[----:B------:R-:W-:Y:S05]  /*2c30*/  @!P0 BRA `(.L_x_33) ;  /* 0x0000000000048947 */ /* 0x000fea0003800000 */
[----:B------:R-:W-:Y:S01]  /*2c40*/  BPT.TRAP 0x1 ;  /* 0x000000040000795c */ /* 0x000fe20000300000 */
.L_x_33:
[----:B------:R-:W-:Y:S01]  /*2c50*/  ISETP.NE.AND P0, PT, R23, RZ, PT ;  /* 0x000000ff1700720c */ /* 0x000fe20003f05270 */
[----:B------:R-:W-:-:S12]  /*2c60*/  IMAD.U32 R3, RZ, RZ, UR40 ;  /* 0x00000028ff037e24 */ /* 0x000fd8000f8e00ff */
[----:B------:R-:W-:-:S05]  /*2c70*/  VOTEU.ANY UP0, P0 ;  /* 0x00000000003f7886 */ /* 0x000fca0000000100 */
[----:B------:R-:W-:Y:S02]  /*2c80*/  @UP0 UIADD3 UR4, UR46, UR44, URZ ;  /* 0x0000002c2e040290 */ /* 0x000fe4000fffe03f */
[----:B------:R-:W-:-:S04]  /*2c90*/  UISETP.GT.U32.AND UP0, UPT, UR39, 0x1, UPT ;  /* 0x000000012700788c */ /* 0x000fc8000bf04070 */
[----:B------:R-:W-:-:S04]  /*2ca0*/  IMAD.U32 R0, RZ, RZ, UR4 ;  /* 0x00000004ff007e24 */ /* 0x000fc8000f8e00ff */
[----:B------:R-:W-:-:S05]  /*2cb0*/  @P0 IMAD.SHL.U32 R0, R0, 0x8, RZ ;  /* 0x0000000800000824 */ /* 0x000fca00078e00ff */
[----:B------:R-:W-:-:S04]  /*2cc0*/  @P0 LOP3.LUT R0, R0, 0x8, RZ, 0xc0, !PT ;  /* 0x0000000800000812 */ /* 0x000fc800078ec0ff */
[----:B------:R-:W-:-:S04]  /*2cd0*/  @P0 IADD3 R3, R3, 0x10, R0 ;  /* 0x0000001003030810 */ /* 0x000fc80007ffe000 */
[----:B------:R-:W-:-:S04]  /*2ce0*/  @P0 PRMT R3, R22, 0x654, R3 ;  /* 0x0000065416030816 */ /* 0x000fc80000000003 */
[----:B------:R0:W-:Y:S01]  /*2cf0*/  @P0 SYNCS.ARRIVE.TRANS64.RED.A1T0 RZ, [R3+URZ], RZ ;  /* 0x000000ff03ff09a7 */ /* 0x0001e2000810043f */
[----:B------:R-:W-:-:S13]  /*2d00*/  PLOP3.LUT P0, PT, PT, PT, UP0, 0x80, 0x0 ;  /* 0x000000000000781c */ /* 0x000fda0003f0f008 */
[----:B0-----:R-:W-:Y:S05]  /*2d10*/  @P0 BRA `(.L_x_32) ;  /* 0x0000000000040947 */ /* 0x001fea0003800000 */
[----:B------:R-:W-:Y:S01]  /*2d20*/  BPT.TRAP 0x1 ;  /* 0x000000040000795c */ /* 0x000fe20000300000 */
.L_x_32:
[----:B------:R-:W-:Y:S02]  /*2d30*/  SHF.L.U32 R0, R100, 0x1f, RZ ;  /* 0x0000001f64007819 */ /* 0x000fe400000006ff */
[----:B------:R-:W-:Y:S02]  /*2d40*/  SHF.R.S32.HI R9, RZ, 0x1f, R19 ;  /* 0x0000001fff097819 */ /* 0x000fe40000011413 */
[----:B------:R-:W0:Y:S02]  /*2d50*/  SYNCS.PHASECHK.TRANS64.TRYWAIT P0, [R97+URZ+0x8], R0 ;  /* 0x00000800610075a7 */ /* 0x000e24000800017f */
[----:B0-----:R-:W-:Y:S05]  /*2d60*/  @!P0 BRA `(.L_x_34) ;  /* 0x0000005800948947 */ /* 0x001fea0003800000 */
.L_x_186:
[----:B------:R-:W-:Y:S01]  /*2d70*/  ULDC.64 UR4, c[0x0][0x5d0] ;  /* 0x0001740000047ab9 */ /* 0x000fe20000000a00 */
[----:B------:R-:W-:Y:S01]  /*2d80*/  ULDC UR6, c[0x0][0x284] ;  /* 0x0000a10000067ab9 */ /* 0x000fe20000000800 */
[----:B0-----:R-:W-:Y:S02]  /*2d90*/  IMAD R0, R9, UR4, RZ ;  /* 0x0000000409007c24 */ /* 0x001fe4000f8e02ff */
[----:B------:R-:W-:Y:S02]  /*2da0*/  IMAD.SHL.U32 R10, R2, 0x80, RZ ;  /* 0x00000080020a7824 */ /* 0x000fe400078e00ff */
[C---:B------:R-:W-:Y:S02]  /*2db0*/  IMAD R5, R19.reuse, UR5, R0 ;  /* 0x0000000513057c24 */ /* 0x040fe4000f8e0200 */
[----:B------:R-:W-:Y:S01]  /*2dc0*/  IMAD.SHL.U32 R0, R18, 0x40, RZ ;  /* 0x0000004012007824 */ /* 0x000fe200078e00ff */
[----:B------:R-:W-:Y:S01]  /*2dd0*/  SHF.R.S32.HI R11, RZ, 0x1f, R10 ;  /* 0x0000001fff0b7819 */ /* 0x000fe2000001140a */
[----:B------:R-:W-:Y:S01]  /*2de0*/  IMAD.WIDE.U32 R2, R19, UR4, R92 ;  /* 0x0000000413027c25 */ /* 0x000fe2000f8e005c */
[----:B------:R-:W-:-:S02]  /*2df0*/  ULDC.64 UR4, c[0x0][0x5c8] ;  /* 0x0001720000047ab9 */ /* 0x000fc40000000a00 */
[----:B------:R-:W-:Y:S01]  /*2e00*/  ISETP.GE.AND P0, PT, R0, UR6, PT ;  /* 0x0000000600007c0c */ /* 0x000fe2000bf06270 */
[----:B------:R-:W-:Y:S01]  /*2e10*/  ULDC UR6, c[0x0][0x288] ;  /* 0x0000a20000067ab9 */ /* 0x000fe20000000800 */
[----:B------:R-:W-:Y:S01]  /*2e20*/  IADD3 R2, P1, R10, R2, RZ ;  /* 0x000000020a027210 */ /* 0x000fe20007f3e0ff */
[----:B------:R-:W-:Y:S01]  /*2e30*/  IMAD.WIDE R20, R18, 0x40, R90 ;  /* 0x0000004012147825 */ /* 0x000fe200078e025a */
[----:B------:R-:W-:Y:S02]  /*2e40*/  ISETP.GE.OR P0, PT, R10, UR6, P0 ;  /* 0x000000060a007c0c */ /* 0x000fe40008706670 */
[----:B------:R-:W-:Y:S01]  /*2e50*/  IADD3.X R3, R11, R3, R5, P1, !PT ;  /* 0x000000030b037210 */ /* 0x000fe20000ffe405 */
[----:B------:R-:W-:-:S04]  /*2e60*/  IMAD R7, R21, UR4, RZ ;  /* 0x0000000415077c24 */ /* 0x000fc8000f8e02ff */
[C---:B------:R-:W-:Y:S02]  /*2e70*/  IMAD R7, R20.reuse, UR5, R7 ;  /* 0x0000000514077c24 */ /* 0x040fe4000f8e0207 */
[----:B------:R-:W-:-:S04]  /*2e80*/  IMAD.WIDE.U32 R102, R20, UR4, R2 ;  /* 0x0000000414667c25 */ /* 0x000fc8000f8e0002 */
[----:B------:R-:W-:Y:S05]  /*2e90*/  @P0 BRA `(.L_x_35) ;  /* 0x0000003c00d80947 */ /* 0x000fea0003800000 */
[----:B-----5:R-:W-:Y:S01]  /*2ea0*/  FSETP.NEU.AND P1, PT, R89, RZ, PT ;  /* 0x000000ff5900720b */ /* 0x020fe20003f2d000 */
[----:B------:R-:W-:Y:S01]  /*2eb0*/  IMAD.IADD R14, R96, 0x1, -R10 ;  /* 0x00000001600e7824 */ /* 0x000fe200078e0a0a */
[----:B------:R-:W-:Y:S01]  /*2ec0*/  BSSY B0, `(.L_x_35) ;  /* 0x00003f3000007945 */ /* 0x000fe20003800000 */
[----:B------:R-:W-:Y:S02]  /*2ed0*/  IMAD.IADD R0, R99, 0x1, -R0 ;  /* 0x0000000163007824 */ /* 0x000fe400078e0a00 */
[----:B------:R-:W-:Y:S01]  /*2ee0*/  IMAD.IADD R7, R103, 0x1, R7 ;  /* 0x0000000167077824 */ /* 0x000fe200078e0207 */
[----:B------:R-:W-:-:S04]  /*2ef0*/  ISETP.GT.AND P0, PT, R14, RZ, PT ;  /* 0x000000ff0e00720c */ /* 0x000fc80003f04270 */
[----:B------:R-:W-:-:S03]  /*2f00*/  ISETP.GT.AND P2, PT, R0, RZ, P0 ;  /* 0x000000ff0000720c */ /* 0x000fc60000744270 */
[----:B------:R-:W-:Y:S10]  /*2f10*/  @!P1 BRA `(.L_x_36) ;  /* 0x0000002c001c9947 */ /* 0x000ff40003800000 */
[----:B------:R-:W0:Y:S01]  /*2f20*/  LDC.64 R104, c[0x0][0x5b8] ;  /* 0x00016e00ff687b82 */ /* 0x000e220000000a00 */
[----:B------:R-:W-:-:S07]  /*2f30*/  ULDC.64 UR4, c[0x0][0x5c0] ;  /* 0x0001700000047ab9 */ /* 0x000fce0000000a00 */
[----:B------:R-:W1:Y:S08]  /*2f40*/  LDC.64 R106, c[0x0][0x5b0] ;  /* 0x00016c00ff6a7b82 */ /* 0x000e700000000a00 */
[----:B------:R-:W2:Y:S01]  /*2f50*/  LDC.64 R108, c[0x0][0x5a8] ;  /* 0x00016a00ff6c7b82 */ /* 0x000ea20000000a00 */
[-C--:B0-----:R-:W-:Y:S02]  /*2f60*/  IMAD R4, R9, R104.reuse, RZ ;  /* 0x0000006809047224 */ /* 0x081fe400078e02ff */
[----:B------:R-:W-:-:S04]  /*2f70*/  IMAD.WIDE.U32 R2, R19, R104, R92 ;  /* 0x0000006813027225 */ /* 0x000fc800078e005c */
[----:B------:R-:W-:Y:S01]  /*2f80*/  IMAD R103, R19, R105, R4 ;  /* 0x0000006913677224 */ /* 0x000fe200078e0204 */
[----:B------:R-:W-:Y:S01]  /*2f90*/  IADD3 R4, P1, R10, R2, RZ ;  /* 0x000000020a047210 */ /* 0x000fe20007f3e0ff */
[----:B-1----:R-:W-:-:S03]  /*2fa0*/  IMAD R2, R21, R106, RZ ;  /* 0x0000006a15027224 */ /* 0x002fc600078e02ff */
[----:B------:R-:W-:Y:S01]  /*2fb0*/  IADD3.X R5, R11, R3, R103, P1, !PT ;  /* 0x000000030b057210 */ /* 0x000fe20000ffe467 */
[C---:B------:R-:W-:Y:S02]  /*2fc0*/  IMAD R21, R20.reuse, R107, R2 ;  /* 0x0000006b14157224 */ /* 0x040fe400078e0202 */
[----:B------:R-:W-:-:S04]  /*2fd0*/  IMAD.WIDE.U32 R2, R20, R106, R4 ;  /* 0x0000006a14027225 */ /* 0x000fc800078e0004 */
[----:B------:R-:W-:Y:S01]  /*2fe0*/  IMAD.IADD R3, R3, 0x1, R21 ;  /* 0x0000000103037824 */ /* 0x000fe200078e0215 */
[----:B--2---:R-:W-:-:S04]  /*2ff0*/  LEA R8, P1, R2, R108, 0x2 ;  /* 0x0000006c02087211 */ /* 0x004fc800078210ff */
[----:B------:R-:W-:-:S05]  /*3000*/  LEA.HI.X R9, R2, R109, R3, 0x2, P1 ;  /* 0x0000006d02097211 */ /* 0x000fca00008f1403 */
[----:B------:R0:W2:Y:S01]  /*3010*/  @P2 LDG.E.LTC128B R15, desc[UR52][R8.64] ;  /* 0x00000034080f2981 */ /* 0x0000a2000c1e1920 */
[----:B------:R-:W-:Y:S01]  /*3020*/  IMAD.WIDE.U32 R2, R20, R106, R10 ;  /* 0x0000006a14027225 */ /* 0x000fe200078e000a */
[----:B------:R-:W-:Y:S01]  /*3030*/  LEA R6, P3, R102, UR4, 0x2 ;  /* 0x0000000466067c11 */ /* 0x000fe2000f8610ff */
[----:B------:R-:W-:Y:S01]  /*3040*/  BSSY B1, `(.L_x_37) ;  /* 0x0000014000017945 */ /* 0x000fe20003800000 */
[----:B------:R-:W-:Y:S02]  /*3050*/  IADD3 R12, P1, R92, R2, RZ ;  /* 0x000000025c0c7210 */ /* 0x000fe40007f3e0ff */
[----:B------:R-:W-:Y:S02]  /*3060*/  LEA.HI.X R7, R102, UR5, R7, 0x2, P3 ;  /* 0x0000000566077c11 */ /* 0x000fe400098f1407 */
[----:B------:R-:W-:Y:S01]  /*3070*/  IADD3.X R13, R93, R21, R3, P1, !PT ;  /* 0x000000155d0d7210 */ /* 0x000fe20000ffe403 */
[----:B0-----:R-:W-:Y:S01]  /*3080*/  IMAD.SHL.U32 R8, R106, 0x8, RZ ;  /* 0x000000086a087824 */ /* 0x001fe200078e00ff */
[----:B------:R-:W-:-:S02]  /*3090*/  ISETP.GT.AND P1, PT, R14, 0x1, PT ;  /* 0x000000010e00780c */ /* 0x000fc40003f24270 */
[----:B------:R-:W-:Y:S01]  /*30a0*/  SHF.L.U64.HI R9, R106, 0x3, R107 ;  /* 0x000000036a097819 */ /* 0x000fe2000001026b */
[----:B------:R-:W-:Y:S01]  /*30b0*/  IMAD.WIDE.U32 R12, R19, R104, R12 ;  /* 0x00000068130c7225 */ /* 0x000fe200078e000c */
[----:B------:R-:W-:-:S03]  /*30c0*/  ISETP.GT.AND P3, PT, R0, RZ, P1 ;  /* 0x000000ff0000720c */ /* 0x000fc60000f64270 */
[----:B------:R-:W-:Y:S01]  /*30d0*/  IMAD.WIDE.U32 R8, R20, R106, R8 ;  /* 0x0000006a14087225 */ /* 0x000fe200078e0008 */
[----:B--2---:R-:W-:-:S05]  /*30e0*/  LOP3.LUT R2, R15, 0xffffe000, RZ, 0xc0, !PT ;  /* 0xffffe0000f027812 */ /* 0x004fca00078ec0ff */
[----:B------:R-:W-:Y:S01]  /*30f0*/  FMUL R3, R2, R89 ;  /* 0x0000005902037220 */ /* 0x000fe20000400000 */
[----:B------:R-:W-:-:S03]  /*3100*/  LEA R2, P4, R12, R108, 0x2 ;  /* 0x0000006c0c027211 */ /* 0x000fc600078810ff */
[----:B------:R-:W-:Y:S01]  /*3110*/  FFMA R105, R24, R88, R3 ;  /* 0x0000005818697223 */ /* 0x000fe20000000003 */
[----:B------:R-:W-:-:S04]  /*3120*/  IMAD.IADD R3, R103, 0x1, R13 ;  /* 0x0000000167037824 */ /* 0x000fc800078e020d */
[----:B------:R-:W-:Y:S02]  /*3130*/  F2FP.TF32.F32.PACK_B R105, R105 ;  /* 0x00000069ff69723e */ /* 0x000fe400024050ff */
[----:B------:R-:W-:-:S03]  /*3140*/  LEA.HI.X R3, R12, R109, R3, 0x2, P4 ;  /* 0x0000006d0c037211 */ /* 0x000fc600020f1403 */
[----:B------:R0:W-:Y:S01]  /*3150*/  @P2 STG.E desc[UR52][R6.64], R105 ;  /* 0x0000006906002986 */ /* 0x0001e2000c101934 */
[----:B------:R-:W-:Y:S05]  /*3160*/  @!P3 BRA `(.L_x_38) ;  /* 0x000000000004b947 */ /* 0x000fea0003800000 */
[----:B------:R1:W5:Y:S02]  /*3170*/  LDG.E.LTC128B R15, desc[UR52][R2.64+0x4] ;  /* 0x00000434020f7981 */ /* 0x000364000c1e1920 */
.L_x_38:
[----:B------:R-:W-:Y:S05]  /*3180*/  BSYNC B1 ;  /* 0x0000000000017941 */ /* 0x000fea0003800000 */
.L_x_37:
[----:B-----5:R-:W-:Y:S01]  /*3190*/  LOP3.LUT R12, R15, 0xffffe000, RZ, 0xc0, !PT ;  /* 0xffffe0000f0c7812 */ /* 0x020fe200078ec0ff */
[----:B------:R-:W-:Y:S01]  /*31a0*/  IMAD.IADD R21, R21, 0x1, R9 ;  /* 0x0000000115157824 */ /* 0x000fe200078e0209 */
[----:B------:R-:W-:Y:S02]  /*31b0*/  IADD3 R4, P2, R4, R8, RZ ;  /* 0x0000000804047210 */ /* 0x000fe40007f5e0ff */
[----:B------:R-:W-:Y:S01]  /*31c0*/  ISETP.GT.AND P0, PT, R0, 0x8, P0 ;  /* 0x000000080000780c */ /* 0x000fe20000704270 */
[----:B------:R-:W-:Y:S02]  /*31d0*/  FMUL R12, R12, R89 ;  /* 0x000000590c0c7220 */ /* 0x000fe40000400000 */
[----:B------:R-:W-:Y:S02]  /*31e0*/  IMAD.X R5, R21, 0x1, R5, P2 ;  /* 0x0000000115057824 */ /* 0x000fe400010e0605 */
[----:B------:R-:W-:Y:S01]  /*31f0*/  FFMA R25, R25, R88, R12 ;  /* 0x0000005819197223 */ /* 0x000fe2000000000c */
[----:B------:R-:W-:-:S04]  /*3200*/  LEA R12, P2, R4, R108, 0x2 ;  /* 0x0000006c040c7211 */ /* 0x000fc800078410ff */
[----:B------:R-:W-:Y:S01]  /*3210*/  LEA.HI.X R13, R4, R109, R5, 0x2, P2 ;  /* 0x0000006d040d7211 */ /* 0x000fe200010f1405 */
[----:B------:R-:W-:Y:S01]  /*3220*/  @P3 IMAD.MOV.U32 R4, RZ, RZ, R6 ;  /* 0x000000ffff043224 */ /* 0x000fe200078e0006 */
[----:B------:R-:W-:Y:S01]  /*3230*/  F2FP.TF32.F32.PACK_B R25, R25 ;  /* 0x00000019ff19723e */ /* 0x000fe200024050ff */
[----:B------:R-:W-:-:S05]  /*3240*/  @P3 IMAD.MOV.U32 R5, RZ, RZ, R7 ;  /* 0x000000ffff053224 */ /* 0x000fca00078e0007 */
[----:B------:R2:W-:Y:S04]  /*3250*/  @P3 STG.E desc[UR52][R4.64+0x4], R25 ;  /* 0x0000041904003986 */ /* 0x0005e8000c101934 */
[----:B------:R-:W3:Y:S01]  /*3260*/  @P0 LDG.E.LTC128B R15, desc[UR52][R12.64] ;  /* 0x000000340c0f0981 */ /* 0x000ee2000c1e1920 */
[----:B------:R-:W-:Y:S01]  /*3270*/  IADD3 R10, P2, P3, R92, R8, R10 ;  /* 0x000000085c0a7210 */ /* 0x000fe20007b5e00a */
[----:B------:R-:W-:Y:S01]  /*3280*/  BSSY B1, `(.L_x_39) ;  /* 0x0000011000017945 */ /* 0x000fe20003800000 */
[----:B------:R-:W-:Y:S02]  /*3290*/  ISETP.GT.AND P1, PT, R0, 0x8, P1 ;  /* 0x000000080000780c */ /* 0x000fe40000f24270 */
[----:B------:R-:W-:-:S03]  /*32a0*/  IADD3.X R11, R93, R21, R11, P2, P3 ;  /* 0x000000155d0b7210 */ /* 0x000fc600017e640b */
[----:B------:R-:W-:Y:S01]  /*32b0*/  IMAD.WIDE.U32 R10, R19, R104, R10 ;  /* 0x00000068130a7225 */ /* 0x000fe200078e000a */
[----:B------:R-:W-:-:S03]  /*32c0*/  SHF.L.U64.HI R19, R95, 0x2, R94 ;  /* 0x000000025f137819 */ /* 0x000fc6000001025e */
[----:B------:R-:W-:Y:S01]  /*32d0*/  IMAD.IADD R11, R103, 0x1, R11 ;  /* 0x00000001670b7824 */ /* 0x000fe200078e020b */
[----:B--2---:R-:W-:-:S04]  /*32e0*/  LEA R4, P3, R10, R108, 0x2 ;  /* 0x0000006c0a047211 */ /* 0x004fc800078610ff */
[----:B------:R-:W-:Y:S02]  /*32f0*/  LEA.HI.X R5, R10, R109, R11, 0x2, P3 ;  /* 0x0000006d0a057211 */ /* 0x000fe400018f140b */
[----:B---3--:R-:W-:-:S05]  /*3300*/  LOP3.LUT R8, R15, 0xffffe000, RZ, 0xc0, !PT ;  /* 0xffffe0000f087812 */ /* 0x008fca00078ec0ff */
[----:B------:R-:W-:Y:S01]  /*3310*/  FMUL R9, R8, R89 ;  /* 0x0000005908097220 */ /* 0x000fe20000400000 */
[----:B------:R-:W-:-:S03]  /*3320*/  LEA R8, P2, R95, R6, 0x2 ;  /* 0x000000065f087211 */ /* 0x000fc600078410ff */
[----:B------:R-:W-:Y:S02]  /*3330*/  FFMA R21, R26, R88, R9 ;  /* 0x000000581a157223 */ /* 0x000fe40000000009 */
[----:B------:R-:W-:-:S03]  /*3340*/  IMAD.X R9, R19, 0x1, R7, P2 ;  /* 0x0000000113097824 */ /* 0x000fc600010e0607 */
[----:B------:R-:W-:-:S05]  /*3350*/  F2FP.TF32.F32.PACK_B R21, R21 ;  /* 0x00000015ff15723e */ /* 0x000fca00024050ff */
[----:B------:R2:W-:Y:S01]  /*3360*/  @P0 STG.E desc[UR52][R8.64], R21 ;  /* 0x0000001508000986 */ /* 0x0005e2000c101934 */
[----:B------:R-:W-:Y:S05]  /*3370*/  @!P1 BRA `(.L_x_40) ;  /* 0x0000000000049947 */ /* 0x000fea0003800000 */
[----:B------:R3:W5:Y:S02]  /*3380*/  LDG.E.LTC128B R15, desc[UR52][R4.64+0x4] ;  /* 0x00000434040f7981 */ /* 0x000764000c1e1920 */
.L_x_40:
[----:B------:R-:W-:Y:S05]  /*3390*/  BSYNC B1 ;  /* 0x0000000000017941 */ /* 0x000fea0003800000 */
.L_x_39:
[----:B-----5:R-:W-:Y:S01]  /*33a0*/  LOP3.LUT R10, R15, 0xffffe000, RZ, 0xc0, !PT ;  /* 0xffffe0000f0a7812 */ /* 0x020fe200078ec0ff */
[----:B------:R-:W-:Y:S01]  /*33b0*/  BSSY B1, `(.L_x_41) ;  /* 0x0000009000017945 */ /* 0x000fe20003800000 */
[----:B------:R-:W-:-:S03]  /*33c0*/  ISETP.GT.AND P0, PT, R14, 0x8, PT ;  /* 0x000000080e00780c */ /* 0x000fc60003f04270 */
[----:B------:R-:W-:Y:S01]  /*33d0*/  FMUL R10, R10, R89 ;  /* 0x000000590a0a7220 */ /* 0x000fe20000400000 */
[----:B------:R-:W-:-:S03]  /*33e0*/  ISETP.GT.AND P2, PT, R0, RZ, P0 ;  /* 0x000000ff0000720c */ /* 0x000fc60000744270 */
[----:B------:R-:W-:-:S05]  /*33f0*/  FFMA R27, R27, R88, R10 ;  /* 0x000000581b1b7223 */ /* 0x000fca000000000a */
[----:B------:R-:W-:-:S05]  /*3400*/  F2FP.TF32.F32.PACK_B R27, R27 ;  /* 0x0000001bff1b723e */ /* 0x000fca00024050ff */
[----:B------:R4:W-:Y:S01]  /*3410*/  @P1 STG.E desc[UR52][R8.64+0x4], R27 ;  /* 0x0000041b08001986 */ /* 0x0009e2000c101934 */
[----:B------:R-:W-:Y:S05]  /*3420*/  @!P2 BRA `(.L_x_42) ;  /* 0x000000000004a947 */ /* 0x000fea0003800000 */
[----:B------:R0:W5:Y:S02]  /*3430*/  LDG.E.LTC128B R15, desc[UR52][R2.64+0x20] ;  /* 0x00002034020f7981 */ /* 0x000164000c1e1920 */
.L_x_42:
[----:B------:R-:W-:Y:S05]  /*3440*/  BSYNC B1 ;  /* 0x0000000000017941 */ /* 0x000fea0003800000 */
.L_x_41:
        /* <DEDUP_REMOVED lines=10> */
.L_x_44:
[----:B------:R-:W-:Y:S05]  /*34f0*/  BSYNC B1 ;  /* 0x0000000000017941 */ /* 0x000fea0003800000 */
.L_x_43:
[----:B-----5:R-:W-:Y:S01]  /*3500*/  LOP3.LUT R10, R15, 0xffffe000, RZ, 0xc0, !PT ;  /* 0xffffe0000f0a7812 */ /* 0x020fe200078ec0ff */
[----:B------:R-:W-:Y:S01]  /*3510*/  BSSY B1, `(.L_x_45) ;  /* 0x0000008000017945 */ /* 0x000fe20003800000 */
[----:B------:R-:W-:-:S03]  /*3520*/  ISETP.GT.AND P0, PT, R0, 0x8, P0 ;  /* 0x000000080000780c */ /* 0x000fc60000704270 */
[----:B------:R-:W-:-:S04]  /*3530*/  FMUL R10, R10, R89 ;  /* 0x000000590a0a7220 */ /* 0x000fc80000400000 */
[----:B------:R-:W-:-:S05]  /*3540*/  FFMA R29, R29, R88, R10 ;  /* 0x000000581d1d7223 */ /* 0x000fca000000000a */
[----:B------:R-:W-:-:S05]  /*3550*/  F2FP.TF32.F32.PACK_B R29, R29 ;  /* 0x0000001dff1d723e */ /* 0x000fca00024050ff */
[----:B------:R0:W-:Y:S01]  /*3560*/  @P3 STG.E desc[UR52][R6.64+0x24], R29 ;  /* 0x0000241d06003986 */ /* 0x0001e2000c101934 */
[----:B------:R-:W-:Y:S05]  /*3570*/  @!P0 BRA `(.L_x_46) ;  /* 0x0000000000048947 */ /* 0x000fea0003800000 */
[----:B------:R0:W5:Y:S02]  /*3580*/  LDG.E.LTC128B R15, desc[UR52][R4.64+0x20] ;  /* 0x00002034040f7981 */ /* 0x000164000c1e1920 */
.L_x_46:
[----:B------:R-:W-:Y:S05]  /*3590*/  BSYNC B1 ;  /* 0x0000000000017941 */ /* 0x000fea0003800000 */
.L_x_45:
[----:B-----5:R-:W-:Y:S01]  /*35a0*/  LOP3.LUT R10, R15, 0xffffe000, RZ, 0xc0, !PT ;  /* 0xffffe0000f0a7812 */ /* 0x020fe200078ec0ff */
[----:B------:R-:W-:Y:S01]  /*35b0*/  BSSY B1, `(.L_x_47) ;  /* 0x0000008000017945 */ /* 0x000fe20003800000 */
[----:B------:R-:W-:-:S03]  /*35c0*/  ISETP.GT.AND P1, PT, R0, 0x8, P1 ;  /* 0x000000080000780c */ /* 0x000fc60000f24270 */
[----:B0-----:R-:W-:-:S04]  /*35d0*/  FMUL R11, R10, R89 ;  /* 0x000000590a0b7220 */ /* 0x001fc80000400000 */
[----:B------:R-:W-:-:S05]  /*35e0*/  FFMA R11, R30, R88, R11 ;  /* 0x000000581e0b7223 */ /* 0x000fca000000000b */
[----:B------:R-:W-:-:S05]  /*35f0*/  F2FP.TF32.F32.PACK_B R11, R11 ;  /* 0x0000000bff0b723e */ /* 0x000fca00024050ff */
[----:B------:R0:W-:Y:S01]  /*3600*/  @P0 STG.E desc[UR52][R8.64+0x20], R11 ;  /* 0x0000200b08000986 */ /* 0x0001e2000c101934 */
[----:B------:R-:W-:Y:S05]  /*3610*/  @!P1 BRA `(.L_x_48) ;  /* 0x0000000000049947 */ /* 0x000fea0003800000 */
[----:B------:R0:W5:Y:S02]  /*3620*/  LDG.E.LTC128B R15, desc[UR52][R4.64+0x24] ;  /* 0x00002434040f7981 */ /* 0x000164000c1e1920 */
.L_x_48:
[----:B------:R-:W-:Y:S05]  /*3630*/  BSYNC B1 ;  /* 0x0000000000017941 */ /* 0x000fea0003800000 */
.L_x_47:
        /* <DEDUP_REMOVED lines=10> */
.L_x_50:
[----:B------:R-:W-:Y:S05]  /*36e0*/  BSYNC B1 ;  /* 0x0000000000017941 */ /* 0x000fea0003800000 */
.L_x_49:
[----:B-----5:R-:W-:Y:S01]  /*36f0*/  LOP3.LUT R10, R15, 0xffffe000, RZ, 0xc0, !PT ;  /* 0xffffe0000f0a7812 */ /* 0x020fe200078ec0ff */
[----:B------:R-:W-:Y:S01]  /*3700*/  BSSY B1, `(.L_x_51) ;  /* 0x0000009000017945 */ /* 0x000fe20003800000 */
[----:B------:R-:W-:-:S03]  /*3710*/  ISETP.GT.AND P1, PT, R14, 0x11, PT ;  /* 0x000000110e00780c */ /* 0x000fc60003f24270 */
[----:B0-----:R-:W-:Y:S01]  /*3720*/  FMUL R11, R10, R89 ;  /* 0x000000590a0b7220 */ /* 0x001fe20000400000 */
[----:B------:R-:W-:-:S03]  /*3730*/  ISETP.GT.AND P3, PT, R0, RZ, P1 ;  /* 0x000000ff0000720c */ /* 0x000fc60000f64270 */
[----:B------:R-:W-:-:S05]  /*3740*/  FFMA R11, R32, R88, R11 ;  /* 0x00000058200b7223 */ /* 0x000fca000000000b */
[----:B------:R-:W-:-:S05]  /*3750*/  F2FP.TF32.F32.PACK_B R11, R11 ;  /* 0x0000000bff0b723e */ /* 0x000fca00024050ff */
[----:B------:R0:W-:Y:S01]  /*3760*/  @P2 STG.E desc[UR52][R6.64+0x40], R11 ;  /* 0x0000400b06002986 */ /* 0x0001e2000c101934 */
[----:B------:R-:W-:Y:S05]  /*3770*/  @!P3 BRA `(.L_x_52) ;  /* 0x000000000004b947 */ /* 0x000fea0003800000 */
[----:B------:R0:W5:Y:S02]  /*3780*/  LDG.E.LTC128B R15, desc[UR52][R2.64+0x44] ;  /* 0x00004434020f7981 */ /* 0x000164000c1e1920 */
.L_x_52:
[----:B------:R-:W-:Y:S05]  /*3790*/  BSYNC B1 ;  /* 0x0000000000017941 */ /* 0x000fea0003800000 */
.L_x_51:
        /* <DEDUP_REMOVED lines=9> */
.L_x_54:
[----:B------:R-:W-:Y:S05]  /*3830*/  BSYNC B1 ;  /* 0x0000000000017941 */ /* 0x000fea0003800000 */
.L_x_53:
        /* <DEDUP_REMOVED lines=9> */
.L_x_56:
[----:B------:R-:W-:Y:S05]  /*38d0*/  BSYNC B1 ;  /* 0x0000000000017941 */ /* 0x000fea0003800000 */
.L_x_55:
        /* <DEDUP_REMOVED lines=10> */
.L_x_58:
[----:B------:R-:W-:Y:S05]  /*3980*/  BSYNC B1 ;  /* 0x0000000000017941 */ /* 0x000fea0003800000 */
.L_x_57:
        /* <DEDUP_REMOVED lines=10> */
.L_x_60:
[----:B------:R-:W-:Y:S05]  /*3a30*/  BSYNC B1 ;  /* 0x0000000000017941 */ /* 0x000fea0003800000 */
.L_x_59:
        /* <DEDUP_REMOVED lines=9> */
.L_x_62:
[----:B------:R-:W-:Y:S05]  /*3ad0*/  BSYNC B1 ;  /* 0x0000000000017941 */ /* 0x000fea0003800000 */
.L_x_61:
        /* <DEDUP_REMOVED lines=9> */
.L_x_64:
[----:B------:R-:W-:Y:S05]  /*3b70*/  BSYNC B1 ;  /* 0x0000000000017941 */ /* 0x000fea0003800000 */
.L_x_63:
        /* <DEDUP_REMOVED lines=10> */
.L_x_66:
[----:B------:R-:W-:Y:S05]  /*3c20*/  BSYNC B1 ;  /* 0x0000000000017941 */ /* 0x000fea0003800000 */
.L_x_65:
        /* <DEDUP_REMOVED lines=10> */
.L_x_68:
[----:B------:R-:W-:Y:S05]  /*3cd0*/  BSYNC B1 ;  /* 0x0000000000017941 */ /* 0x000fea0003800000 */
.L_x_67:
        /* <DEDUP_REMOVED lines=9> */
.L_x_70:
[----:B------:R-:W-:Y:S05]  /*3d70*/  BSYNC B1 ;  /* 0x0000000000017941 */ /* 0x000fea0003800000 */
.L_x_69:
        /* <DEDUP_REMOVED lines=9> */
.L_x_72:
[----:B------:R-:W-:Y:S05]  /*3e10*/  BSYNC B1 ;  /* 0x0000000000017941 */ /* 0x000fea0003800000 */
.L_x_71:
        /* <DEDUP_REMOVED lines=10> */
.L_x_74:
[----:B------:R-:W-:Y:S05]  /*3ec0*/  BSYNC B1 ;  /* 0x0000000000017941 */ /* 0x000fea0003800000 */
.L_x_73:
        /* <DEDUP_REMOVED lines=10> */
.L_x_76:
[----:B------:R-:W-:Y:S05]  /*3f70*/  BSYNC B1 ;  /* 0x0000000000017941 */ /* 0x000fea0003800000 */
.L_x_75:
        /* <DEDUP_REMOVED lines=9> */
.L_x_78:
[----:B------:R-:W-:Y:S05]  /*4010*/  BSYNC B1 ;  /* 0x0000000000017941 */ /* 0x000fea0003800000 */
.L_x_77:
        /* <DEDUP_REMOVED lines=9> */
.L_x_80:
[----:B------:R-:W-:Y:S05]  /*40b0*/  BSYNC B1 ;  /* 0x0000000000017941 */ /* 0x000fea0003800000 */
.L_x_79:
        /* <DEDUP_REMOVED lines=10> */
.L_x_82:
[----:B------:R-:W-:Y:S05]  /*4160*/  BSYNC B1 ;  /* 0x0000000000017941 */ /* 0x000fea0003800000 */
.L_x_81:
        /* <DEDUP_REMOVED lines=10> */
.L_x_84:
[----:B------:R-:W-:Y:S05]  /*4210*/  BSYNC B1 ;  /* 0x0000000000017941 */ /* 0x000fea0003800000 */
.L_x_83:
        /* <DEDUP_REMOVED lines=9> */
.L_x_86:
[----:B------:R-:W-:Y:S05]  /*42b0*/  BSYNC B1 ;  /* 0x0000000000017941 */ /* 0x000fea0003800000 */
.L_x_85:
        /* <DEDUP_REMOVED lines=9> */
.L_x_88:
[----:B------:R-:W-:Y:S05]  /*4350*/  BSYNC B1 ;  /* 0x0000000000017941 */ /* 0x000fea0003800000 */
.L_x_87:
        /* <DEDUP_REMOVED lines=10> */
.L_x_90:
[----:B------:R-:W-:Y:S05]  /*4400*/  BSYNC B1 ;  /* 0x0000000000017941 */ /* 0x000fea0003800000 */
.L_x_89:
        /* <DEDUP_REMOVED lines=10> */
.L_x_92:
[----:B------:R-:W-:Y:S05]  /*44b0*/  BSYNC B1 ;  /* 0x0000000000017941 */ /* 0x000fea0003800000 */
.L_x_91:
        /* <DEDUP_REMOVED lines=9> */
.L_x_94:
[----:B------:R-:W-:Y:S05]  /*4550*/  BSYNC B1 ;  /* 0x0000000000017941 */ /* 0x000fea0003800000 */
.L_x_93:
        /* <DEDUP_REMOVED lines=9> */
.L_x_96:
[----:B------:R-:W-:Y:S05]  /*45f0*/  BSYNC B1 ;  /* 0x0000000000017941 */ /* 0x000fea0003800000 */
.L_x_95:
        /* <DEDUP_REMOVED lines=10> */
.L_x_98:
[----:B------:R-:W-:Y:S05]  /*46a0*/  BSYNC B1 ;  /* 0x0000000000017941 */ /* 0x000fea0003800000 */
.L_x_97:
        /* <DEDUP_REMOVED lines=10> */
.L_x_100:
[----:B------:R-:W-:Y:S05]  /*4750*/  BSYNC B1 ;  /* 0x0000000000017941 */ /* 0x000fea0003800000 */
.L_x_99:
        /* <DEDUP_REMOVED lines=9> */
.L_x_102:
[----:B------:R-:W-:Y:S05]  /*47f0*/  BSYNC B1 ;  /* 0x0000000000017941 */ /* 0x000fea0003800000 */
.L_x_101:
        /* <DEDUP_REMOVED lines=9> */
.L_x_104:
[----:B------:R-:W-:Y:S05]  /*4890*/  BSYNC B1 ;  /* 0x0000000000017941 */ /* 0x000fea0003800000 */
.L_x_103:
        /* <DEDUP_REMOVED lines=10> */
.L_x_106:
[----:B------:R-:W-:Y:S05]  /*4940*/  BSYNC B1 ;  /* 0x0000000000017941 */ /* 0x000fea0003800000 */
.L_x_105:
        /* <DEDUP_REMOVED lines=10> */
.L_x_108:
[----:B------:R-:W-:Y:S05]  /*49f0*/  BSYNC B1 ;  /* 0x0000000000017941 */ /* 0x000fea0003800000 */
.L_x_107:
        /* <DEDUP_REMOVED lines=9> */
.L_x_110:
[----:B------:R-:W-:Y:S05]  /*4a90*/  BSYNC B1 ;  /* 0x0000000000017941 */ /* 0x000fea0003800000 */
.L_x_109:
        /* <DEDUP_REMOVED lines=9> */
.L_x_112:
[----:B------:R-:W-:Y:S05]  /*4b30*/  BSYNC B1 ;  /* 0x0000000000017941 */ /* 0x000fea0003800000 */
.L_x_111:
        /* <DEDUP_REMOVED lines=10> */
.L_x_114:
[----:B------:R-:W-:Y:S05]  /*4be0*/  BSYNC B1 ;  /* 0x0000000000017941 */ /* 0x000fea0003800000 */
.L_x_113:
        /* <DEDUP_REMOVED lines=10> */
.L_x_116:
[----:B------:R-:W-:Y:S05]  /*4c90*/  BSYNC B1 ;  /* 0x0000000000017941 */ /* 0x000fea0003800000 */
.L_x_115:
        /* <DEDUP_REMOVED lines=9> */
.L_x_118:
[----:B------:R-:W-:Y:S05]  /*4d30*/  BSYNC B1 ;  /* 0x0000000000017941 */ /* 0x000fea0003800000 */
.L_x_117:
        /* <DEDUP_REMOVED lines=9> */
.L_x_120:
[----:B------:R-:W-:Y:S05]  /*4dd0*/  BSYNC B1 ;  /* 0x0000000000017941 */ /* 0x000fea0003800000 */
.L_x_119:
        /* <DEDUP_REMOVED lines=10> */
.L_x_122:
[----:B------:R-:W-:Y:S05]  /*4e80*/  BSYNC B1 ;  /* 0x0000000000017941 */ /* 0x000fea0003800000 */
.L_x_121:
        /* <DEDUP_REMOVED lines=10> */
.L_x_124:
[----:B------:R-:W-:Y:S05]  /*4f30*/  BSYNC B1 ;  /* 0x0000000000017941 */ /* 0x000fea0003800000 */
.L_x_123:
        /* <DEDUP_REMOVED lines=9> */
.L_x_126:
[----:B------:R-:W-:Y:S05]  /*4fd0*/  BSYNC B1 ;  /* 0x0000000000017941 */ /* 0x000fea0003800000 */
.L_x_125:
        /* <DEDUP_REMOVED lines=9> */
.L_x_128:
[----:B------:R-:W-:Y:S05]  /*5070*/  BSYNC B1 ;  /* 0x0000000000017941 */ /* 0x000fea0003800000 */
.L_x_127:
        /* <DEDUP_REMOVED lines=10> */
.L_x_130:
[----:B------:R-:W-:Y:S05]  /*5120*/  BSYNC B1 ;  /* 0x0000000000017941 */ /* 0x000fea0003800000 */
.L_x_129:
        /* <DEDUP_REMOVED lines=10> */
.L_x_132:
[----:B------:R-:W-:Y:S05]  /*51d0*/  BSYNC B1 ;  /* 0x0000000000017941 */ /* 0x000fea0003800000 */
.L_x_131:
        /* <DEDUP_REMOVED lines=9> */
.L_x_134:
[----:B------:R-:W-:Y:S05]  /*5270*/  BSYNC B1 ;  /* 0x0000000000017941 */ /* 0x000fea0003800000 */
.L_x_133:
        /* <DEDUP_REMOVED lines=9> */
.L_x_136:
[----:B------:R-:W-:Y:S05]  /*5310*/  BSYNC B1 ;  /* 0x0000000000017941 */ /* 0x000fea0003800000 */
.L_x_135:
        /* <DEDUP_REMOVED lines=10> */
.L_x_138:
[----:B------:R-:W-:Y:S05]  /*53c0*/  BSYNC B1 ;  /* 0x0000000000017941 */ /* 0x000fea0003800000 */
.L_x_137:
        /* <DEDUP_REMOVED lines=10> */
.L_x_140:
[----:B------:R-:W-:Y:S05]  /*5470*/  BSYNC B1 ;  /* 0x0000000000017941 */ /* 0x000fea0003800000 */
.L_x_139:
        /* <DEDUP_REMOVED lines=9> */
.L_x_142:
[----:B------:R-:W-:Y:S05]  /*5510*/  BSYNC B1 ;  /* 0x0000000000017941 */ /* 0x000fea0003800000 */
.L_x_141:
        /* <DEDUP_REMOVED lines=9> */
.L_x_144:
[----:B------:R-:W-:Y:S05]  /*55b0*/  BSYNC B1 ;  /* 0x0000000000017941 */ /* 0x000fea0003800000 */
.L_x_143:
        /* <DEDUP_REMOVED lines=10> */
.L_x_146:
[----:B------:R-:W-:Y:S05]  /*5660*/  BSYNC B1 ;  /* 0x0000000000017941 */ /* 0x000fea0003800000 */
.L_x_145:
        /* <DEDUP_REMOVED lines=10> */
.L_x_148:
[----:B------:R-:W-:Y:S05]  /*5710*/  BSYNC B1 ;  /* 0x0000000000017941 */ /* 0x000fea0003800000 */
.L_x_147:
        /* <DEDUP_REMOVED lines=9> */
.L_x_150:
[----:B------:R-:W-:Y:S05]  /*57b0*/  BSYNC B1 ;  /* 0x0000000000017941 */ /* 0x000fea0003800000 */
.L_x_149:
        /* <DEDUP_REMOVED lines=9> */
.L_x_152:
[----:B------:R-:W-:Y:S05]  /*5850*/  BSYNC B1 ;  /* 0x0000000000017941 */ /* 0x000fea0003800000 */
.L_x_151:
        /* <DEDUP_REMOVED lines=10> */
.L_x_154:
[----:B------:R-:W-:Y:S05]  /*5900*/  BSYNC B1 ;  /* 0x0000000000017941 */ /* 0x000fea0003800000 */
.L_x_153:
        /* <DEDUP_REMOVED lines=10> */
.L_x_156:
[----:B------:R-:W-:Y:S05]  /*59b0*/  BSYNC B1 ;  /* 0x0000000000017941 */ /* 0x000fea0003800000 */
.L_x_155:
[----:B01---5:R-:W-:Y:S01]  /*59c0*/  LOP3.LUT R2, R15, 0xffffe000, RZ, 0xc0, !PT ;  /* 0xffffe0000f027812 */ /* 0x023fe200078ec0ff */
        /* <DEDUP_REMOVED lines=8> */
.L_x_158:
[----:B------:R-:W-:Y:S05]  /*5a50*/  BSYNC B1 ;  /* 0x0000000000017941 */ /* 0x000fea0003800000 */
.L_x_157:
[----:B-----5:R-:W-:Y:S01]  /*5a60*/  LOP3.LUT R2, R15, 0xffffe000, RZ, 0xc0, !PT ;  /* 0xffffe0000f027812 */ /* 0x020fe200078ec0ff */
[----:B------:R-:W-:Y:S01]  /*5a70*/  BSSY B1, `(.L_x_159) ;  /* 0x000000a000017945 */ /* 0x000fe20003800000 */
[----:B------:R-:W-:-:S03]  /*5a80*/  ISETP.GT.AND P1, PT, R0, 0x8, P1 ;  /* 0x000000080000780c */ /* 0x000fc60000f24270 */
[----:B------:R-:W-:Y:S01]  /*5a90*/  FMUL R3, R2, R89 ;  /* 0x0000005902037220 */ /* 0x000fe20000400000 */
[----:B------:R-:W-:-:S03]  /*5aa0*/  @P0 IMAD.MOV.U32 R2, RZ, RZ, R8 ;  /* 0x000000ffff020224 */ /* 0x000fc600078e0008 */
[----:B0-----:R-:W-:Y:S01]  /*5ab0*/  FFMA R7, R86, R88, R3 ;  /* 0x0000005856077223 */ /* 0x001fe20000000003 */
[----:B------:R-:W-:-:S04]  /*5ac0*/  @P0 IMAD.MOV.U32 R3, RZ, RZ, R9 ;  /* 0x000000ffff030224 */ /* 0x000fc800078e0009 */
[----:B------:R-:W-:-:S05]  /*5ad0*/  F2FP.TF32.F32.PACK_B R7, R7 ;  /* 0x00000007ff07723e */ /* 0x000fca00024050ff */
[----:B------:R0:W-:Y:S01]  /*5ae0*/  @P0 STG.E desc[UR52][R2.64+0x1e0], R7 ;  /* 0x0001e00702000986 */ /* 0x0001e2000c101934 */
[----:B------:R-:W-:Y:S05]  /*5af0*/  @!P1 BRA `(.L_x_160) ;  /* 0x0000000000049947 */ /* 0x000fea0003800000 */
[----:B------:R0:W5:Y:S02]  /*5b00*/  LDG.E.LTC128B R15, desc[UR52][R4.64+0x1e4] ;  /* 0x0001e434040f7981 */ /* 0x000164000c1e1920 */
.L_x_160:
[----:B------:R-:W-:Y:S05]  /*5b10*/  BSYNC B1 ;  /* 0x0000000000017941 */ /* 0x000fea0003800000 */
.L_x_159:
[----:B------:R-:W-:Y:S05]  /*5b20*/  @!P1 BRA `(.L_x_161) ;  /* 0x0000001000b09947 */ /* 0x000fea0003800000 */
[----:B-----5:R-:W-:-:S05]  /*5b30*/  LOP3.LUT R0, R15, 0xffffe000, RZ, 0xc0, !PT ;  /* 0xffffe0000f007812 */ /* 0x020fca00078ec0ff */
[----:B------:R-:W-:-:S04]  /*5b40*/  FMUL R0, R0, R89 ;  /* 0x0000005900007220 */ /* 0x000fc80000400000 */
[----:B------:R-:W-:-:S05]  /*5b50*/  FFMA R87, R87, R88, R0 ;  /* 0x0000005857577223 */ /* 0x000fca0000000000 */
[----:B------:R-:W-:-:S05]  /*5b60*/  F2FP.TF32.F32.PACK_B R87, R87 ;  /* 0x00000057ff57723e */ /* 0x000fca00024050ff */
[----:B------:R0:W-:Y:S01]  /*5b70*/  STG.E desc[UR52][R8.64+0x1e4], R87 ;  /* 0x0001e45708007986 */ /* 0x0001e2000c101934 */
[----:B------:R-:W-:Y:S05]  /*5b80*/  BRA `(.L_x_161) ;  /* 0x0000001000987947 */ /* 0x000fea0003800000 */
.L_x_36:
[----:B------:R-:W-:Y:S01]  /*5b90*/  ULDC.64 UR4, c[0x0][0x5c0] ;  /* 0x0001700000047ab9 */ /* 0x000fe20000000a00 */
[-C--:B------:R-:W-:Y:S01]  /*5ba0*/  FMUL R9, R24, R88.reuse ;  /* 0x0000005818097220 */ /* 0x080fe20000400000 */
[----:B------:R-:W-:Y:S01]  /*5bb0*/  LEA R2, P1, R102, UR4, 0x2 ;  /* 0x0000000466027c11 */ /* 0x000fe2000f8210ff */
[-C--:B------:R-:W-:Y:S01]  /*5bc0*/  FMUL R25, R25, R88.reuse ;  /* 0x0000005819197220 */ /* 0x080fe20000400000 */
[----:B------:R-:W-:Y:S01]  /*5bd0*/  ISETP.GT.AND P3, PT, R14, 0x1, PT ;  /* 0x000000010e00780c */ /* 0x000fe20003f64270 */
[-C--:B------:R-:W-:Y:S01]  /*5be0*/  FMUL R27, R27, R88.reuse ;  /* 0x000000581b1b7220 */ /* 0x080fe20000400000 */
[----:B------:R-:W-:Y:S01]  /*5bf0*/  F2FP.TF32.F32.PACK_B R9, R9 ;  /* 0x00000009ff09723e */ /* 0x000fe200024050ff */
[-C--:B------:R-:W-:Y:S01]  /*5c00*/  FMUL R29, R29, R88.reuse ;  /* 0x000000581d1d7220 */ /* 0x080fe20000400000 */
[----:B------:R-:W-:Y:S01]  /*5c10*/  LEA.HI.X R3, R102, UR5, R7, 0x2, P1 ;  /* 0x0000000566037c11 */ /* 0x000fe200088f1407 */
[-C--:B------:R-:W-:Y:S01]  /*5c20*/  FMUL R7, R26, R88.reuse ;  /* 0x000000581a077220 */ /* 0x080fe20000400000 */
[----:B------:R-:W-:Y:S01]  /*5c30*/  ISETP.GT.AND P1, PT, R0, RZ, P3 ;  /* 0x000000ff0000720c */ /* 0x000fe20001f24270 */
[-C--:B------:R-:W-:Y:S01]  /*5c40*/  FMUL R11, R30, R88.reuse ;  /* 0x000000581e0b7220 */ /* 0x080fe20000400000 */
[----:B------:R-:W-:Y:S01]  /*5c50*/  F2FP.TF32.F32.PACK_B R25, R25 ;  /* 0x00000019ff19723e */ /* 0x000fe200024050ff */
[----:B------:R0:W-:Y:S01]  /*5c60*/  @P2 STG.E desc[UR52][R2.64], R9 ;  /* 0x0000000902002986 */ /* 0x0001e2000c101934 */
[----:B------:R-:W-:Y:S01]  /*5c70*/  ISETP.GT.AND P2, PT, R0, 0x8, P0 ;  /* 0x000000080000780c */ /* 0x000fe20000744270 */
[-C--:B------:R-:W-:Y:S01]  /*5c80*/  FMUL R31, R31, R88.reuse ;  /* 0x000000581f1f7220 */ /* 0x080fe20000400000 */
[----:B------:R-:W-:Y:S01]  /*5c90*/  ISETP.GT.AND P0, PT, R14, 0x8, PT ;  /* 0x000000080e00780c */ /* 0x000fe20003f04270 */
[-C--:B------:R-:W-:Y:S01]  /*5ca0*/  FMUL R33, R33, R88.reuse ;  /* 0x0000005821217220 */ /* 0x080fe20000400000 */
[----:B------:R-:W-:Y:S01]  /*5cb0*/  SHF.L.U64.HI R5, R95, 0x2, R94 ;  /* 0x000000025f057819 */ /* 0x000fe2000001025e */
[----:B------:R-:W-:Y:S01]  /*5cc0*/  FMUL R35, R35, R88 ;  /* 0x0000005823237220 */ /* 0x000fe20000400000 */
[----:B------:R-:W-:Y:S01]  /*5cd0*/  LEA R4, P4, R95, R2, 0x2 ;  /* 0x000000025f047211 */ /* 0x000fe200078810ff */
[-C--:B------:R-:W-:Y:S01]  /*5ce0*/  FMUL R37, R37, R88.reuse ;  /* 0x0000005825257220 */ /* 0x080fe20000400000 */
[C---:B------:R-:W-:Y:S01]  /*5cf0*/  ISETP.GT.AND P3, PT, R0.reuse, 0x8, P3 ;  /* 0x000000080000780c */ /* 0x040fe20001f64270 */
[----:B------:R-:W-:Y:S01]  /*5d00*/  @P1 STG.E desc[UR52][R2.64+0x4], R25 ;  /* 0x0000041902001986 */ /* 0x000fe2000c101934 */
[----:B------:R-:W-:Y:S01]  /*5d10*/  ISETP.GT.AND P5, PT, R0, RZ, P0 ;  /* 0x000000ff0000720c */ /* 0x000fe200007a4270 */
[----:B------:R-:W-:Y:S01]  /*5d20*/  IMAD.X R5, R5, 0x1, R3, P4 ;  /* 0x0000000105057824 */ /* 0x000fe200020e0603 */
[----:B------:R-:W-:Y:S01]  /*5d30*/  F2FP.TF32.F32.PACK_B R7, R7 ;  /* 0x00000007ff07723e */ /* 0x000fe200024050ff */
[-C--:B0-----:R-:W-:Y:S01]  /*5d40*/  FMUL R9, R28, R88.reuse ;  /* 0x000000581c097220 */ /* 0x081fe20000400000 */
[----:B------:R-:W-:Y:S01]  /*5d50*/  ISETP.GT.AND P1, PT, R14, 0x9, PT ;  /* 0x000000090e00780c */ /* 0x000fe20003f24270 */
[-C--:B------:R-:W-:Y:S01]  /*5d60*/  FMUL R39, R39, R88.reuse ;  /* 0x0000005827277220 */ /* 0x080fe20000400000 */
[----:B------:R-:W-:Y:S01]  /*5d70*/  F2FP.TF32.F32.PACK_B R27, R27 ;  /* 0x0000001bff1b723e */ /* 0x000fe200024050ff */
[----:B------:R0:W-:Y:S01]  /*5d80*/  @P2 STG.E desc[UR52][R4.64], R7 ;  /* 0x0000000704002986 */ /* 0x0001e2000c101934 */
[----:B------:R-:W-:Y:S01]  /*5d90*/  F2FP.TF32.F32.PACK_B R9, R9 ;  /* 0x00000009ff09723e */ /* 0x000fe200024050ff */
[-C--:B------:R-:W-:Y:S01]  /*5da0*/  FMUL R41, R41, R88.reuse ;  /* 0x0000005829297220 */ /* 0x080fe20000400000 */
[C---:B------:R-:W-:Y:S01]  /*5db0*/  ISETP.GT.AND P4, PT, R0.reuse, RZ, P1 ;  /* 0x000000ff0000720c */ /* 0x040fe20000f84270 */
[----:B------:R-:W-:Y:S01]  /*5dc0*/  @P3 STG.E desc[UR52][R4.64+0x4], R27 ;  /* 0x0000041b04003986 */ /* 0x000fe2000c101934 */
[----:B------:R-:W-:Y:S01]  /*5dd0*/  ISETP.GT.AND P2, PT, R0, 0x8, P0 ;  /* 0x000000080000780c */ /* 0x000fe20000744270 */
[-C--:B------:R-:W-:Y:S01]  /*5de0*/  FMUL R43, R43, R88.reuse ;  /* 0x000000582b2b7220 */ /* 0x080fe20000400000 */
[----:B------:R-:W-:Y:S01]  /*5df0*/  ISETP.GT.AND P0, PT, R14, 0x10, PT ;  /* 0x000000100e00780c */ /* 0x000fe20003f04270 */
[----:B------:R1:W-:Y:S01]  /*5e00*/  @P5 STG.E desc[UR52][R2.64+0x20], R9 ;  /* 0x0000200902005986 */ /* 0x0003e2000c101934 */
[C---:B------:R-:W-:Y:S01]  /*5e10*/  ISETP.GT.AND P3, PT, R0.reuse, 0x8, P1 ;  /* 0x000000080000780c */ /* 0x040fe20000f64270 */
[-C--:B------:R-:W-:Y:S01]  /*5e20*/  FMUL R45, R45, R88.reuse ;  /* 0x000000582d2d7220 */ /* 0x080fe20000400000 */
[----:B------:R-:W-:Y:S01]  /*5e30*/  ISETP.GT.AND P5, PT, R0, RZ, P0 ;  /* 0x000000ff0000720c */ /* 0x000fe200007a4270 */
[-C--:B0-----:R-:W-:Y:S01]  /*5e40*/  FMUL R7, R32, R88.reuse ;  /* 0x0000005820077220 */ /* 0x081fe20000400000 */
[----:B------:R-:W-:Y:S01]  /*5e50*/  F2FP.TF32.F32.PACK_B R29, R29 ;  /* 0x0000001dff1d723e */ /* 0x000fe200024050ff */
[-C--:B------:R-:W-:Y:S01]  /*5e60*/  FMUL R47, R47, R88.reuse ;  /* 0x000000582f2f7220 */ /* 0x080fe20000400000 */
[----:B------:R-:W-:Y:S01]  /*5e70*/  F2FP.TF32.F32.PACK_B R11, R11 ;  /* 0x0000000bff0b723e */ /* 0x000fe200024050ff */
[-C--:B------:R-:W-:Y:S01]  /*5e80*/  FMUL R49, R49, R88.reuse ;  /* 0x0000005831317220 */ /* 0x080fe20000400000 */
[----:B------:R-:W-:Y:S01]  /*5e90*/  ISETP.GT.AND P1, PT, R14, 0x11, PT ;  /* 0x000000110e00780c */ /* 0x000fe20003f24270 */
[----:B------:R-:W-:Y:S01]  /*5ea0*/  @P4 STG.E desc[UR52][R2.64+0x24], R29 ;  /* 0x0000241d02004986 */ /* 0x000fe2000c101934 */
[----:B------:R-:W-:Y:S01]  /*5eb0*/  F2FP.TF32.F32.PACK_B R31, R31 ;  /* 0x0000001fff1f723e */ /* 0x000fe200024050ff */
[-C--:B-1----:R-:W-:Y:S01]  /*5ec0*/  FMUL R9, R34, R88.reuse ;  /* 0x0000005822097220 */ /* 0x082fe20000400000 */
[----:B------:R-:W-:Y:S01]  /*5ed0*/  F2FP.TF32.F32.PACK_B R7, R7 ;  /* 0x00000007ff07723e */ /* 0x000fe200024050ff */
[----:B------:R0:W-:Y:S01]  /*5ee0*/  @P2 STG.E desc[UR52][R4.64+0x20], R11 ;  /* 0x0000200b04002986 */ /* 0x0001e2000c101934 */
[C---:B------:R-:W-:Y:S01]  /*5ef0*/  ISETP.GT.AND P4, PT, R0.reuse, RZ, P1 ;  /* 0x000000ff0000720c */ /* 0x040fe20000f84270 */
[-C--:B------:R-:W-:Y:S01]  /*5f00*/  FMUL R51, R51, R88.reuse ;  /* 0x0000005833337220 */ /* 0x080fe20000400000 */
[----:B------:R-:W-:Y:S01]  /*5f10*/  ISETP.GT.AND P2, PT, R0, 0x8, P0 ;  /* 0x000000080000780c */ /* 0x000fe20000744270 */
[----:B------:R-:W-:Y:S01]  /*5f20*/  @P3 STG.E desc[UR52][R4.64+0x24], R31 ;  /* 0x0000241f04003986 */ /* 0x000fe2000c101934 */
[----:B------:R-:W-:Y:S01]  /*5f30*/  ISETP.GT.AND P0, PT, R14, 0x18, PT ;  /* 0x000000180e00780c */ /* 0x000fe20003f04270 */
[-C--:B------:R-:W-:Y:S01]  /*5f40*/  FMUL R53, R53, R88.reuse ;  /* 0x0000005835357220 */ /* 0x080fe20000400000 */
[C---:B------:R-:W-:Y:S01]  /*5f50*/  ISETP.GT.AND P3, PT, R0.reuse, 0x8, P1 ;  /* 0x000000080000780c */ /* 0x040fe20000f64270 */
[----:B------:R1:W-:Y:S01]  /*5f60*/  @P5 STG.E desc[UR52][R2.64+0x40], R7 ;  /* 0x0000400702005986 */ /* 0x0003e2000c101934 */
[----:B------:R-:W-:Y:S01]  /*5f70*/  ISETP.GT.AND P5, PT, R0, RZ, P0 ;  /* 0x000000ff0000720c */ /* 0x000fe200007a4270 */
[-C--:B------:R-:W-:Y:S01]  /*5f80*/  FMUL R55, R55, R88.reuse ;  /* 0x0000005837377220 */ /* 0x080fe20000400000 */
[----:B------:R-:W-:Y:S01]  /*5f90*/  F2FP.TF32.F32.PACK_B R33, R33 ;  /* 0x00000021ff21723e */ /* 0x000fe200024050ff */
[-C--:B0-----:R-:W-:Y:S01]  /*5fa0*/  FMUL R11, R38, R88.reuse ;  /* 0x00000058260b7220 */ /* 0x081fe20000400000 */
[----:B------:R-:W-:Y:S01]  /*5fb0*/  F2FP.TF32.F32.PACK_B R9, R9 ;  /* 0x00000009ff09723e */ /* 0x000fe200024050ff */
[-C--:B------:R-:W-:Y:S01]  /*5fc0*/  FMUL R57, R57, R88.reuse ;  /* 0x0000005839397220 */ /* 0x080fe20000400000 */
[----:B------:R-:W-:Y:S01]  /*5fd0*/  ISETP.GT.AND P1, PT, R14, 0x19, PT ;  /* 0x000000190e00780c */ /* 0x000fe20003f24270 */
[----:B------:R-:W-:Y:S01]  /*5fe0*/  @P4 STG.E desc[UR52][R2.64+0x44], R33 ;  /* 0x0000442102004986 */ /* 0x000fe2000c101934 */
[----:B------:R-:W-:Y:S01]  /*5ff0*/  F2FP.TF32.F32.PACK_B R35, R35 ;  /* 0x00000023ff23723e */ /* 0x000fe200024050ff */
[-C--:B------:R-:W-:Y:S01]  /*6000*/  FMUL R59, R59, R88.reuse ;  /* 0x000000583b3b7220 */ /* 0x080fe20000400000 */
[----:B------:R-:W-:Y:S01]  /*6010*/  ISETP.GT.AND P4, PT, R0, RZ, P1 ;  /* 0x000000ff0000720c */ /* 0x000fe20000f84270 */
[-C--:B-1----:R-:W-:Y:S01]  /*6020*/  FMUL R7, R36, R88.reuse ;  /* 0x0000005824077220 */ /* 0x082fe20000400000 */
[----:B------:R0:W-:Y:S01]  /*6030*/  @P2 STG.E desc[UR52][R4.64+0x40], R9 ;  /* 0x0000400904002986 */ /* 0x0001e2000c101934 */
[----:B------:R-:W-:Y:S01]  /*6040*/  ISETP.GT.AND P2, PT, R0, 0x8, P0 ;  /* 0x000000080000780c */ /* 0x000fe20000744270 */
[-C--:B------:R-:W-:Y:S01]  /*6050*/  FMUL R61, R61, R88.reuse ;  /* 0x000000583d3d7220 */ /* 0x080fe20000400000 */
[----:B------:R-:W-:Y:S01]  /*6060*/  ISETP.GT.AND P0, PT, R14, 0x20, PT ;  /* 0x000000200e00780c */ /* 0x000fe20003f04270 */
[----:B------:R-:W-:Y:S01]  /*6070*/  @P3 STG.E desc[UR52][R4.64+0x44], R35 ;  /* 0x0000442304003986 */ /* 0x000fe2000c101934 */
[----:B------:R-:W-:Y:S01]  /*6080*/  F2FP.TF32.F32.PACK_B R7, R7 ;  /* 0x00000007ff07723e */ /* 0x000fe200024050ff */
[-C--:B------:R-:W-:Y:S01]  /*6090*/  FMUL R63, R63, R88.reuse ;  /* 0x000000583f3f7220 */ /* 0x080fe20000400000 */
[C---:B------:R-:W-:Y:S01]  /*60a0*/  ISETP.GT.AND P3, PT, R0.reuse, 0x8, P1 ;  /* 0x000000080000780c */ /* 0x040fe20000f64270 */
[-C--:B------:R-:W-:Y:S01]  /*60b0*/  FMUL R65, R65, R88.reuse ;  /* 0x0000005841417220 */ /* 0x080fe20000400000 */
[----:B------:R-:W-:Y:S01]  /*60c0*/  F2FP.TF32.F32.PACK_B R37, R37 ;  /* 0x00000025ff25723e */ /* 0x000fe200024050ff */
[----:B------:R1:W-:Y:S01]  /*60d0*/  @P5 STG.E desc[UR52][R2.64+0x60], R7 ;  /* 0x0000600702005986 */ /* 0x0003e2000c101934 */
[----:B------:R-:W-:Y:S01]  /*60e0*/  ISETP.GT.AND P5, PT, R0, RZ, P0 ;  /* 0x000000ff0000720c */ /* 0x000fe200007a4270 */
[-C--:B0-----:R-:W-:Y:S01]  /*60f0*/  FMUL R9, R42, R88.reuse ;  /* 0x000000582a097220 */ /* 0x081fe20000400000 */
[----:B------:R-:W-:Y:S01]  /*6100*/  F2FP.TF32.F32.PACK_B R11, R11 ;  /* 0x0000000bff0b723e */ /* 0x000fe200024050ff */
[----:B------:R-:W-:Y:S01]  /*6110*/  @P4 STG.E desc[UR52][R2.64+0x64], R37 ;  /* 0x0000642502004986 */ /* 0x000fe2000c101934 */
[----:B------:R-:W-:Y:S01]  /*6120*/  ISETP.GT.AND P1, PT, R14, 0x21, PT ;  /* 0x000000210e00780c */ /* 0x000fe20003f24270 */
[-C--:B------:R-:W-:Y:S01]  /*6130*/  FMUL R67, R67, R88.reuse ;  /* 0x0000005843437220 */ /* 0x080fe20000400000 */
[----:B------:R-:W-:Y:S01]  /*6140*/  F2FP.TF32.F32.PACK_B R39, R39 ;  /* 0x00000027ff27723e */ /* 0x000fe200024050ff */
[----:B------:R0:W-:Y:S01]  /*6150*/  @P2 STG.E desc[UR52][R4.64+0x60], R11 ;  /* 0x0000600b04002986 */ /* 0x0001e2000c101934 */
[C---:B------:R-:W-:Y:S01]  /*6160*/  ISETP.GT.AND P4, PT, R0.reuse, RZ, P1 ;  /* 0x000000ff0000720c */ /* 0x040fe20000f84270 */
[-C--:B------:R-:W-:Y:S01]  /*6170*/  FMUL R69, R69, R88.reuse ;  /* 0x0000005845457220 */ /* 0x080fe20000400000 */
[----:B------:R-:W-:Y:S01]  /*6180*/  ISETP.GT.AND P2, PT, R0, 0x8, P0 ;  /* 0x000000080000780c */ /* 0x000fe20000744270 */
[-C--:B-1----:R-:W-:Y:S01]  /*6190*/  FMUL R7, R40, R88.reuse ;  /* 0x0000005828077220 */ /* 0x082fe20000400000 */
[----:B------:R-:W-:Y:S01]  /*61a0*/  ISETP.GT.AND P0, PT, R14, 0x28, PT ;  /* 0x000000280e00780c */ /* 0x000fe20003f04270 */
[----:B------:R-:W-:Y:S01]  /*61b0*/  @P3 STG.E desc[UR52][R4.64+0x64], R39 ;  /* 0x0000642704003986 */ /* 0x000fe2000c101934 */
[----:B------:R-:W-:Y:S01]  /*61c0*/  ISETP.GT.AND P3, PT, R0, 0x8, P1 ;  /* 0x000000080000780c */ /* 0x000fe20000f64270 */
[-C--:B------:R-:W-:Y:S01]  /*61d0*/  FMUL R71, R71, R88.reuse ;  /* 0x0000005847477220 */ /* 0x080fe20000400000 */
[----:B------:R-:W-:Y:S01]  /*61e0*/  F2FP.TF32.F32.PACK_B R7, R7 ;  /* 0x00000007ff07723e */ /* 0x000fe200024050ff */
[-C--:B------:R-:W-:Y:S01]  /*61f0*/  FMUL R73, R73, R88.reuse ;  /* 0x0000005849497220 */ /* 0x080fe20000400000 */
[----:B------:R-:W-:Y:S01]  /*6200*/  F2FP.TF32.F32.PACK_B R41, R41 ;  /* 0x00000029ff29723e */ /* 0x000fe200024050ff */
[-C--:B0-----:R-:W-:Y:S01]  /*6210*/  FMUL R11, R46, R88.reuse ;  /* 0x000000582e0b7220 */ /* 0x081fe20000400000 */
[----:B------:R-:W-:Y:S01]  /*6220*/  F2FP.TF32.F32.PACK_B R9, R9 ;  /* 0x00000009ff09723e */ /* 0x000fe200024050ff */
[----:B------:R0:W-:Y:S01]  /*6230*/  @P5 STG.E desc[UR52][R2.64+0x80], R7 ;  /* 0x0000800702005986 */ /* 0x0001e2000c101934 */
[----:B------:R-:W-:Y:S01]  /*6240*/  ISETP.GT.AND P5, PT, R0, RZ, P0 ;  /* 0x000000ff0000720c */ /* 0x000fe200007a4270 */
[-C--:B------:R-:W-:Y:S01]  /*6250*/  FMUL R75, R75, R88.reuse ;  /* 0x000000584b4b7220 */ /* 0x080fe20000400000 */
[----:B------:R-:W-:Y:S01]  /*6260*/  ISETP.GT.AND P1, PT, R14, 0x29, PT ;  /* 0x000000290e00780c */ /* 0x000fe20003f24270 */
[----:B------:R-:W-:Y:S01]  /*6270*/  @P4 STG.E desc[UR52][R2.64+0x84], R41 ;  /* 0x0000842902004986 */ /* 0x000fe2000c101934 */
[----:B------:R-:W-:Y:S01]  /*6280*/  F2FP.TF32.F32.PACK_B R43, R43 ;  /* 0x0000002bff2b723e */ /* 0x000fe200024050ff */
[-C--:B------:R-:W-:Y:S01]  /*6290*/  FMUL R77, R77, R88.reuse ;  /* 0x000000584d4d7220 */ /* 0x080fe20000400000 */
[C---:B------:R-:W-:Y:S01]  /*62a0*/  ISETP.GT.AND P4, PT, R0.reuse, RZ, P1 ;  /* 0x000000ff0000720c */ /* 0x040fe20000f84270 */
[----:B------:R1:W-:Y:S01]  /*62b0*/  @P2 STG.E desc[UR52][R4.64+0x80], R9 ;  /* 0x0000800904002986 */ /* 0x0003e2000c101934 */
[----:B------:R-:W-:Y:S01]  /*62c0*/  ISETP.GT.AND P2, PT, R0, 0x8, P0 ;  /* 0x000000080000780c */ /* 0x000fe20000744270 */
[-C--:B------:R-:W-:Y:S01]  /*62d0*/  FMUL R79, R79, R88.reuse ;  /* 0x000000584f4f7220 */ /* 0x080fe20000400000 */
[----:B------:R-:W-:Y:S01]  /*62e0*/  ISETP.GT.AND P0, PT, R14, 0x30, PT ;  /* 0x000000300e00780c */ /* 0x000fe20003f04270 */
[-C--:B0-----:R-:W-:Y:S01]  /*62f0*/  FMUL R7, R44, R88.reuse ;  /* 0x000000582c077220 */ /* 0x081fe20000400000 */
[----:B------:R-:W-:Y:S01]  /*6300*/  @P3 STG.E desc[UR52][R4.64+0x84], R43 ;  /* 0x0000842b04003986 */ /* 0x000fe2000c101934 */
[----:B------:R-:W-:Y:S01]  /*6310*/  ISETP.GT.AND P3, PT, R0, 0x8, P1 ;  /* 0x000000080000780c */ /* 0x000fe20000f64270 */
[-C--:B------:R-:W-:Y:S01]  /*6320*/  FMUL R81, R81, R88.reuse ;  /* 0x0000005851517220 */ /* 0x080fe20000400000 */
[----:B------:R-:W-:Y:S01]  /*6330*/  F2FP.TF32.F32.PACK_B R45, R45 ;  /* 0x0000002dff2d723e */ /* 0x000fe200024050ff */
[-C--:B------:R-:W-:Y:S01]  /*6340*/  FMUL R83, R83, R88.reuse ;  /* 0x0000005853537220 */ /* 0x080fe20000400000 */
[----:B------:R-:W-:Y:S01]  /*6350*/  F2FP.TF32.F32.PACK_B R7, R7 ;  /* 0x00000007ff07723e */ /* 0x000fe200024050ff */
[-C--:B------:R-:W-:Y:S01]  /*6360*/  FMUL R13, R84, R88.reuse ;  /* 0x00000058540d7220 */ /* 0x080fe20000400000 */
[----:B------:R-:W-:Y:S01]  /*6370*/  F2FP.TF32.F32.PACK_B R11, R11 ;  /* 0x0000000bff0b723e */ /* 0x000fe200024050ff */
[-C--:B-1----:R-:W-:Y:S01]  /*6380*/  FMUL R9, R50, R88.reuse ;  /* 0x0000005832097220 */ /* 0x082fe20000400000 */
[----:B------:R-:W-:Y:S01]  /*6390*/  ISETP.GT.AND P1, PT, R14, 0x31, PT ;  /* 0x000000310e00780c */ /* 0x000fe20003f24270 */
[----:B------:R0:W-:Y:S01]  /*63a0*/  @P5 STG.E desc[UR52][R2.64+0xa0], R7 ;  /* 0x0000a00702005986 */ /* 0x0001e2000c101934 */
[C---:B------:R-:W-:Y:S01]  /*63b0*/  ISETP.GT.AND P5, PT, R0.reuse, RZ, P0 ;  /* 0x000000ff0000720c */ /* 0x040fe200007a4270 */
[-C--:B------:R-:W-:Y:S01]  /*63c0*/  FMUL R85, R85, R88.reuse ;  /* 0x0000005855557220 */ /* 0x080fe20000400000 */
[----:B------:R-:W-:Y:S01]  /*63d0*/  F2FP.TF32.F32.PACK_B R47, R47 ;  /* 0x0000002fff2f723e */ /* 0x000fe200024050ff */
[----:B------:R-:W-:Y:S01]  /*63e0*/  @P4 STG.E desc[UR52][R2.64+0xa4], R45 ;  /* 0x0000a42d02004986 */ /* 0x000fe2000c101934 */
[----:B------:R-:W-:Y:S01]  /*63f0*/  ISETP.GT.AND P4, PT, R0, RZ, P1 ;  /* 0x000000ff0000720c */ /* 0x000fe20000f84270 */
[-C--:B------:R-:W-:Y:S01]  /*6400*/  FMUL R15, R86, R88.reuse ;  /* 0x00000058560f7220 */ /* 0x080fe20000400000 */
[----:B------:R-:W-:Y:S01]  /*6410*/  F2FP.TF32.F32.PACK_B R49, R49 ;  /* 0x00000031ff31723e */ /* 0x000fe200024050ff */
[----:B------:R1:W-:Y:S01]  /*6420*/  @P2 STG.E desc[UR52][R4.64+0xa0], R11 ;  /* 0x0000a00b04002986 */ /* 0x0003e2000c101934 */
[----:B------:R-:W-:Y:S01]  /*6430*/  ISETP.GT.AND P2, PT, R0, 0x8, P0 ;  /* 0x000000080000780c */ /* 0x000fe20000744270 */
[-C--:B------:R-:W-:Y:S01]  /*6440*/  FMUL R87, R87, R88.reuse ;  /* 0x0000005857577220 */ /* 0x080fe20000400000 */
[----:B------:R-:W-:Y:S01]  /*6450*/  ISETP.GT.AND P0, PT, R14, 0x38, PT ;  /* 0x000000380e00780c */ /* 0x000fe20003f04270 */
[----:B0-----:R-:W-:Y:S01]  /*6460*/  FMUL R7, R48, R88 ;  /* 0x0000005830077220 */ /* 0x001fe20000400000 */
[----:B------:R-:W-:Y:S01]  /*6470*/  @P3 STG.E desc[UR52][R4.64+0xa4], R47 ;  /* 0x0000a42f04003986 */ /* 0x000fe2000c101934 */
[----:B------:R-:W-:-:S02]  /*6480*/  ISETP.GT.AND P3, PT, R0, 0x8, P1 ;  /* 0x000000080000780c */ /* 0x000fc40000f64270 */
[----:B------:R-:W-:Y:S02]  /*6490*/  F2FP.TF32.F32.PACK_B R9, R9 ;  /* 0x00000009ff09723e */ /* 0x000fe400024050ff */
[----:B------:R-:W-:Y:S02]  /*64a0*/  F2FP.TF32.F32.PACK_B R7, R7 ;  /* 0x00000007ff07723e */ /* 0x000fe400024050ff */
[----:B------:R-:W-:Y:S01]  /*64b0*/  ISETP.GT.AND P1, PT, R14, 0x39, PT ;  /* 0x000000390e00780c */ /* 0x000fe20003f24270 */
[----:B-1----:R-:W-:Y:S01]  /*64c0*/  FMUL R11, R54, R88 ;  /* 0x00000058360b7220 */ /* 0x002fe20000400000 */
[----:B------:R-:W-:Y:S01]  /*64d0*/  F2FP.TF32.F32.PACK_B R51, R51 ;  /* 0x00000033ff33723e */ /* 0x000fe200024050ff */
[----:B------:R0:W-:Y:S01]  /*64e0*/  @P5 STG.E desc[UR52][R2.64+0xc0], R7 ;  /* 0x0000c00702005986 */ /* 0x0001e2000c101934 */
[C---:B------:R-:W-:Y:S02]  /*64f0*/  ISETP.GT.AND P5, PT, R0.reuse, RZ, P0 ;  /* 0x000000ff0000720c */ /* 0x040fe400007a4270 */
[----:B------:R-:W-:Y:S01]  /*6500*/  F2FP.TF32.F32.PACK_B R53, R53 ;  /* 0x00000035ff35723e */ /* 0x000fe200024050ff */
[----:B------:R-:W-:Y:S01]  /*6510*/  @P4 STG.E desc[UR52][R2.64+0xc4], R49 ;  /* 0x0000c43102004986 */ /* 0x000fe2000c101934 */
[----:B------:R-:W-:-:S02]  /*6520*/  ISETP.GT.AND P4, PT, R0, RZ, P1 ;  /* 0x000000ff0000720c */ /* 0x000fc40000f84270 */
[----:B------:R-:W-:Y:S01]  /*6530*/  F2FP.TF32.F32.PACK_B R11, R11 ;  /* 0x0000000bff0b723e */ /* 0x000fe200024050ff */
[----:B------:R1:W-:Y:S01]  /*6540*/  @P2 STG.E desc[UR52][R4.64+0xc0], R9 ;  /* 0x0000c00904002986 */ /* 0x0003e2000c101934 */
[----:B------:R-:W-:Y:S02]  /*6550*/  ISETP.GT.AND P2, PT, R0, 0x8, P0 ;  /* 0x000000080000780c */ /* 0x000fe40000744270 */
[----:B------:R-:W-:Y:S01]  /*6560*/  ISETP.GT.AND P0, PT, R14, 0x40, PT ;  /* 0x000000400e00780c */ /* 0x000fe20003f04270 */
[----:B0-----:R-:W-:Y:S01]  /*6570*/  FMUL R7, R52, R88 ;  /* 0x0000005834077220 */ /* 0x001fe20000400000 */
[----:B------:R-:W-:Y:S01]  /*6580*/  @P3 STG.E desc[UR52][R4.64+0xc4], R51 ;  /* 0x0000c43304003986 */ /* 0x000fe2000c101934 */
[----:B------:R-:W-:Y:S02]  /*6590*/  ISETP.GT.AND P3, PT, R0, 0x8, P1 ;  /* 0x000000080000780c */ /* 0x000fe40000f64270 */
[----:B------:R-:W-:Y:S02]  /*65a0*/  ISETP.GT.AND P1, PT, R14, 0x41, PT ;  /* 0x000000410e00780c */ /* 0x000fe40003f24270 */
[----:B------:R-:W-:-:S02]  /*65b0*/  F2FP.TF32.F32.PACK_B R7, R7 ;  /* 0x00000007ff07723e */ /* 0x000fc400024050ff */
[----:B------:R-:W-:Y:S01]  /*65c0*/  F2FP.TF32.F32.PACK_B R55, R55 ;  /* 0x00000037ff37723e */ /* 0x000fe200024050ff */
[----:B-1----:R-:W-:Y:S01]  /*65d0*/  FMUL R9, R58, R88 ;  /* 0x000000583a097220 */ /* 0x002fe20000400000 */
[----:B------:R-:W-:Y:S01]  /*65e0*/  F2FP.TF32.F32.PACK_B R57, R57 ;  /* 0x00000039ff39723e */ /* 0x000fe200024050ff */
[----:B------:R0:W-:Y:S01]  /*65f0*/  @P5 STG.E desc[UR52][R2.64+0xe0], R7 ;  /* 0x0000e00702005986 */ /* 0x0001e2000c101934 */
[C---:B------:R-:W-:Y:S02]  /*6600*/  ISETP.GT.AND P5, PT, R0.reuse, RZ, P0 ;  /* 0x000000ff0000720c */ /* 0x040fe400007a4270 */
[----:B------:R-:W-:Y:S01]  /*6610*/  F2FP.TF32.F32.PACK_B R9, R9 ;  /* 0x00000009ff09723e */ /* 0x000fe200024050ff */
[----:B------:R-:W-:Y:S01]  /*6620*/  @P4 STG.E desc[UR52][R2.64+0xe4], R53 ;  /* 0x0000e43502004986 */ /* 0x000fe2000c101934 */
[C---:B------:R-:W-:Y:S02]  /*6630*/  ISETP.GT.AND P4, PT, R0.reuse, RZ, P1 ;  /* 0x000000ff0000720c */ /* 0x040fe40000f84270 */
[----:B------:R-:W-:Y:S01]  /*6640*/  F2FP.TF32.F32.PACK_B R59, R59 ;  /* 0x0000003bff3b723e */ /* 0x000fe200024050ff */
[----:B------:R1:W-:Y:S01]  /*6650*/  @P2 STG.E desc[UR52][R4.64+0xe0], R11 ;  /* 0x0000e00b04002986 */ /* 0x0003e2000c101934 */
[----:B------:R-:W-:-:S02]  /*6660*/  ISETP.GT.AND P2, PT, R0, 0x8, P0 ;  /* 0x000000080000780c */ /* 0x000fc40000744270 */
[----:B------:R-:W-:Y:S01]  /*6670*/  ISETP.GT.AND P0, PT, R14, 0x48, PT ;  /* 0x000000480e00780c */ /* 0x000fe20003f04270 */
[-C--:B0-----:R-:W-:Y:S01]  /*6680*/  FMUL R7, R56, R88.reuse ;  /* 0x0000005838077220 */ /* 0x081fe20000400000 */
[----:B------:R-:W-:Y:S01]  /*6690*/  @P3 STG.E desc[UR52][R4.64+0xe4], R55 ;  /* 0x0000e43704003986 */ /* 0x000fe2000c101934 */
[----:B------:R-:W-:Y:S02]  /*66a0*/  ISETP.GT.AND P3, PT, R0, 0x8, P1 ;  /* 0x000000080000780c */ /* 0x000fe40000f64270 */
[----:B------:R-:W-:Y:S02]  /*66b0*/  ISETP.GT.AND P1, PT, R14, 0x49, PT ;  /* 0x000000490e00780c */ /* 0x000fe40003f24270 */
[----:B------:R-:W-:Y:S01]  /*66c0*/  F2FP.TF32.F32.PACK_B R7, R7 ;  /* 0x00000007ff07723e */ /* 0x000fe200024050ff */
[----:B-1----:R-:W-:Y:S01]  /*66d0*/  FMUL R11, R62, R88 ;  /* 0x000000583e0b7220 */ /* 0x002fe20000400000 */
[----:B------:R-:W-:-:S03]  /*66e0*/  F2FP.TF32.F32.PACK_B R61, R61 ;  /* 0x0000003dff3d723e */ /* 0x000fc600024050ff */
[----:B------:R0:W-:Y:S01]  /*66f0*/  @P5 STG.E desc[UR52][R2.64+0x100], R7 ;  /* 0x0001000702005986 */ /* 0x0001e2000c101934 */
[C---:B------:R-:W-:Y:S02]  /*6700*/  ISETP.GT.AND P5, PT, R0.reuse, RZ, P0 ;  /* 0x000000ff0000720c */ /* 0x040fe400007a4270 */
[----:B------:R-:W-:Y:S01]  /*6710*/  F2FP.TF32.F32.PACK_B R11, R11 ;  /* 0x0000000bff0b723e */ /* 0x000fe200024050ff */
[----:B------:R-:W-:Y:S01]  /*6720*/  @P4 STG.E desc[UR52][R2.64+0x104], R57 ;  /* 0x0001043902004986 */ /* 0x000fe2000c101934 */
[C---:B------:R-:W-:Y:S02]  /*6730*/  ISETP.GT.AND P4, PT, R0.reuse, RZ, P1 ;  /* 0x000000ff0000720c */ /* 0x040fe40000f84270 */
[----:B------:R-:W-:Y:S01]  /*6740*/  F2FP.TF32.F32.PACK_B R63, R63 ;  /* 0x0000003fff3f723e */ /* 0x000fe200024050ff */
[----:B------:R1:W-:Y:S01]  /*6750*/  @P2 STG.E desc[UR52][R4.64+0x100], R9 ;  /* 0x0001000904002986 */ /* 0x0003e2000c101934 */
[----:B------:R-:W-:Y:S02]  /*6760*/  ISETP.GT.AND P2, PT, R0, 0x8, P0 ;  /* 0x000000080000780c */ /* 0x000fe40000744270 */
[----:B------:R-:W-:Y:S01]  /*6770*/  ISETP.GT.AND P0, PT, R14, 0x50, PT ;  /* 0x000000500e00780c */ /* 0x000fe20003f04270 */
[----:B0-----:R-:W-:Y:S01]  /*6780*/  FMUL R7, R60, R88 ;  /* 0x000000583c077220 */ /* 0x001fe20000400000 */
[----:B------:R-:W-:Y:S01]  /*6790*/  @P3 STG.E desc[UR52][R4.64+0x104], R59 ;  /* 0x0001043b04003986 */ /* 0x000fe2000c101934 */
[----:B------:R-:W-:-:S02]  /*67a0*/  ISETP.GT.AND P3, PT, R0, 0x8, P1 ;  /* 0x000000080000780c */ /* 0x000fc40000f64270 */
        /* <DEDUP_REMOVED lines=38> */
[----:B------:R-:W-:Y:S01]  /*6a10*/  ISETP.GT.AND P0, PT, R0, 0x8, P0 ;  /* 0x000000080000780c */ /* 0x000fe20000704270 */
[----:B------:R-:W-:Y:S01]  /*6a20*/  @P4 STG.E desc[UR52][R2.64+0x164], R69 ;  /* 0x0001644502004986 */ /* 0x000fe2000c101934 */
[----:B------:R-:W-:Y:S02]  /*6a30*/  ISETP.GT.AND P4, PT, R14, 0x69, PT ;  /* 0x000000690e00780c */ /* 0x000fe40003f84270 */
[----:B------:R-:W-:Y:S01]  /*6a40*/  F2FP.TF32.F32.PACK_B R9, R9 ;  /* 0x00000009ff09723e */ /* 0x000fe200024050ff */
[----:B------:R1:W-:Y:S01]  /*6a50*/  @P2 STG.E desc[UR52][R4.64+0x160], R11 ;  /* 0x0001600b04002986 */ /* 0x0003e2000c101934 */
[C---:B------:R-:W-:Y:S02]  /*6a60*/  ISETP.GT.AND P2, PT, R0.reuse, RZ, P1 ;  /* 0x000000ff0000720c */ /* 0x040fe40000f44270 */
[----:B------:R-:W-:Y:S01]  /*6a70*/  ISETP.GT.AND P1, PT, R0, 0x8, P1 ;  /* 0x000000080000780c */ /* 0x000fe20000f24270 */
[----:B0-----:R-:W-:Y:S01]  /*6a80*/  FMUL R7, R72, R88 ;  /* 0x0000005848077220 */ /* 0x001fe20000400000 */
[----:B------:R-:W-:Y:S01]  /*6a90*/  @P3 STG.E desc[UR52][R4.64+0x164], R71 ;  /* 0x0001644704003986 */ /* 0x000fe2000c101934 */
[----:B------:R-:W-:-:S02]  /*6aa0*/  ISETP.GT.AND P6, PT, R0, RZ, P4 ;  /* 0x000000ff0000720c */ /* 0x000fc400027c4270 */
[----:B------:R-:W-:Y:S02]  /*6ab0*/  F2FP.TF32.F32.PACK_B R75, R75 ;  /* 0x0000004bff4b723e */ /* 0x000fe400024050ff */
[----:B------:R-:W-:Y:S02]  /*6ac0*/  F2FP.TF32.F32.PACK_B R7, R7 ;  /* 0x00000007ff07723e */ /* 0x000fe400024050ff */
[----:B------:R-:W-:Y:S01]  /*6ad0*/  F2FP.TF32.F32.PACK_B R77, R77 ;  /* 0x0000004dff4d723e */ /* 0x000fe200024050ff */
[----:B-1----:R-:W-:Y:S01]  /*6ae0*/  FMUL R11, R82, R88 ;  /* 0x00000058520b7220 */ /* 0x002fe20000400000 */
[----:B------:R-:W-:Y:S01]  /*6af0*/  ISETP.GT.AND P4, PT, R0, 0x8, P4 ;  /* 0x000000080000780c */ /* 0x000fe20002784270 */
[----:B------:R0:W-:Y:S01]  /*6b00*/  @P5 STG.E desc[UR52][R2.64+0x180], R7 ;  /* 0x0001800702005986 */ /* 0x0001e2000c101934 */
[----:B------:R-:W-:Y:S02]  /*6b10*/  ISETP.GT.AND P5, PT, R14, 0x68, PT ;  /* 0x000000680e00780c */ /* 0x000fe40003fa4270 */
[----:B------:R-:W-:Y:S01]  /*6b20*/  F2FP.TF32.F32.PACK_B R79, R79 ;  /* 0x0000004fff4f723e */ /* 0x000fe200024050ff */
[----:B------:R-:W-:Y:S01]  /*6b30*/  @P2 STG.E desc[UR52][R2.64+0x184], R73 ;  /* 0x0001844902002986 */ /* 0x000fe2000c101934 */
[----:B------:R-:W-:-:S02]  /*6b40*/  ISETP.GT.AND P3, PT, R0, RZ, P5 ;  /* 0x000000ff0000720c */ /* 0x000fc40002f64270 */
[----:B------:R-:W-:Y:S01]  /*6b50*/  ISETP.GT.AND P5, PT, R0, 0x8, P5 ;  /* 0x000000080000780c */ /* 0x000fe20002fa4270 */
[----:B------:R1:W-:Y:S01]  /*6b60*/  @P0 STG.E desc[UR52][R4.64+0x180], R9 ;  /* 0x0001800904000986 */ /* 0x0003e2000c101934 */
[C---:B------:R-:W-:Y:S02]  /*6b70*/  ISETP.GT.AND P2, PT, R14.reuse, 0x71, PT ;  /* 0x000000710e00780c */ /* 0x040fe40003f44270 */
[----:B------:R-:W-:Y:S01]  /*6b80*/  ISETP.GT.AND P0, PT, R14, 0x79, PT ;  /* 0x000000790e00780c */ /* 0x000fe20003f04270 */
[-C--:B0-----:R-:W-:Y:S01]  /*6b90*/  FMUL R7, R76, R88.reuse ;  /* 0x000000584c077220 */ /* 0x081fe20000400000 */
[----:B------:R-:W-:Y:S01]  /*6ba0*/  @P1 STG.E desc[UR52][R4.64+0x184], R75 ;  /* 0x0001844b04001986 */ /* 0x000fe2000c101934 */
[----:B------:R-:W-:Y:S02]  /*6bb0*/  ISETP.GT.AND P1, PT, R14, 0x78, PT ;  /* 0x000000780e00780c */ /* 0x000fe40003f24270 */
[----:B------:R-:W-:Y:S02]  /*6bc0*/  F2FP.TF32.F32.PACK_B R81, R81 ;  /* 0x00000051ff51723e */ /* 0x000fe400024050ff */
[----:B------:R-:W-:Y:S01]  /*6bd0*/  F2FP.TF32.F32.PACK_B R7, R7 ;  /* 0x00000007ff07723e */ /* 0x000fe200024050ff */
[----:B-1----:R-:W-:Y:S01]  /*6be0*/  FMUL R9, R78, R88 ;  /* 0x000000584e097220 */ /* 0x002fe20000400000 */
[----:B------:R-:W-:-:S03]  /*6bf0*/  F2FP.TF32.F32.PACK_B R11, R11 ;  /* 0x0000000bff0b723e */ /* 0x000fc600024050ff */
[----:B------:R0:W-:Y:S01]  /*6c00*/  @P3 STG.E desc[UR52][R2.64+0x1a0], R7 ;  /* 0x0001a00702003986 */ /* 0x0001e2000c101934 */
[----:B------:R-:W-:Y:S02]  /*6c10*/  ISETP.GT.AND P3, PT, R14, 0x70, PT ;  /* 0x000000700e00780c */ /* 0x000fe40003f64270 */
[----:B------:R-:W-:Y:S01]  /*6c20*/  F2FP.TF32.F32.PACK_B R9, R9 ;  /* 0x00000009ff09723e */ /* 0x000fe200024050ff */
[----:B------:R-:W-:Y:S01]  /*6c30*/  @P6 STG.E desc[UR52][R2.64+0x1a4], R77 ;  /* 0x0001a44d02006986 */ /* 0x000fe2000c101934 */
[C---:B------:R-:W-:Y:S02]  /*6c40*/  ISETP.GT.AND P6, PT, R0.reuse, RZ, P3 ;  /* 0x000000ff0000720c */ /* 0x040fe40001fc4270 */
[C---:B------:R-:W-:Y:S01]  /*6c50*/  ISETP.GT.AND P3, PT, R0.reuse, 0x8, P3 ;  /* 0x000000080000780c */ /* 0x040fe20001f64270 */
[----:B------:R-:W-:Y:S01]  /*6c60*/  @P5 STG.E desc[UR52][R4.64+0x1a0], R9 ;  /* 0x0001a00904005986 */ /* 0x000fe2000c101934 */
[C---:B------:R-:W-:Y:S02]  /*6c70*/  ISETP.GT.AND P5, PT, R0.reuse, RZ, P2 ;  /* 0x000000ff0000720c */ /* 0x040fe400017a4270 */
[----:B------:R-:W-:Y:S01]  /*6c80*/  ISETP.GT.AND P2, PT, R0, 0x8, P2 ;  /* 0x000000080000780c */ /* 0x000fe20001744270 */
[----:B0-----:R-:W-:Y:S01]  /*6c90*/  FMUL R7, R80, R88 ;  /* 0x0000005850077220 */ /* 0x001fe20000400000 */
[----:B------:R-:W-:Y:S01]  /*6ca0*/  @P4 STG.E desc[UR52][R4.64+0x1a4], R79 ;  /* 0x0001a44f04004986 */ /* 0x000fe2000c101934 */
[----:B------:R-:W-:-:S02]  /*6cb0*/  ISETP.GT.AND P4, PT, R0, RZ, P1 ;  /* 0x000000ff0000720c */ /* 0x000fc40000f84270 */
[C---:B------:R-:W-:Y:S02]  /*6cc0*/  ISETP.GT.AND P1, PT, R0.reuse, 0x8, P1 ;  /* 0x000000080000780c */ /* 0x040fe40000f24270 */
[----:B------:R-:W-:Y:S02]  /*6cd0*/  F2FP.TF32.F32.PACK_B R7, R7 ;  /* 0x00000007ff07723e */ /* 0x000fe400024050ff */
[----:B------:R-:W-:Y:S02]  /*6ce0*/  F2FP.TF32.F32.PACK_B R83, R83 ;  /* 0x00000053ff53723e */ /* 0x000fe400024050ff */
[----:B------:R-:W-:Y:S01]  /*6cf0*/  F2FP.TF32.F32.PACK_B R13, R13 ;  /* 0x0000000dff0d723e */ /* 0x000fe200024050ff */
[----:B------:R-:W-:Y:S01]  /*6d00*/  @P6 STG.E desc[UR52][R2.64+0x1c0], R7 ;  /* 0x0001c00702006986 */ /* 0x000fe2000c101934 */
[C---:B------:R-:W-:Y:S02]  /*6d10*/  ISETP.GT.AND P6, PT, R0.reuse, RZ, P0 ;  /* 0x000000ff0000720c */ /* 0x040fe400007c4270 */
[----:B------:R-:W-:Y:S01]  /*6d20*/  ISETP.GT.AND P0, PT, R0, 0x8, P0 ;  /* 0x000000080000780c */ /* 0x000fe20000704270 */
[----:B------:R-:W-:Y:S01]  /*6d30*/  @P5 STG.E desc[UR52][R2.64+0x1c4], R81 ;  /* 0x0001c45102005986 */ /* 0x000fe2000c101934 */
[----:B------:R-:W-:-:S02]  /*6d40*/  F2FP.TF32.F32.PACK_B R85, R85 ;  /* 0x00000055ff55723e */ /* 0x000fc400024050ff */
[----:B------:R-:W-:Y:S01]  /*6d50*/  F2FP.TF32.F32.PACK_B R15, R15 ;  /* 0x0000000fff0f723e */ /* 0x000fe200024050ff */
[----:B------:R-:W-:Y:S01]  /*6d60*/  @P3 STG.E desc[UR52][R4.64+0x1c0], R11 ;  /* 0x0001c00b04003986 */ /* 0x000fe2000c101934 */
[----:B------:R-:W-:-:S03]  /*6d70*/  F2FP.TF32.F32.PACK_B R87, R87 ;  /* 0x00000057ff57723e */ /* 0x000fc600024050ff */
[----:B------:R-:W-:Y:S04]  /*6d80*/  @P2 STG.E desc[UR52][R4.64+0x1c4], R83 ;  /* 0x0001c45304002986 */ /* 0x000fe8000c101934 */
[----:B------:R-:W-:Y:S04]  /*6d90*/  @P4 STG.E desc[UR52][R2.64+0x1e0], R13 ;  /* 0x0001e00d02004986 */ /* 0x000fe8000c101934 */
[----:B------:R0:W-:Y:S02]  /*6da0*/  @P6 STG.E desc[UR52][R2.64+0x1e4], R85 ;  /* 0x0001e45502006986 */ /* 0x0001e4000c101934 */
[----:B0-----:R-:W-:-:S02]  /*6db0*/  @P1 IMAD.MOV.U32 R2, RZ, RZ, R4 ;  /* 0x000000ffff021224 */ /* 0x001fc400078e0004 */
[----:B------:R-:W-:-:S05]  /*6dc0*/  @P1 IMAD.MOV.U32 R3, RZ, RZ, R5 ;  /* 0x000000ffff031224 */ /* 0x000fca00078e0005 */
[----:B------:R0:W-:Y:S04]  /*6dd0*/  @P1 STG.E desc[UR52][R2.64+0x1e0], R15 ;  /* 0x0001e00f02001986 */ /* 0x0001e8000c101934 */
[----:B------:R0:W-:Y:S02]  /*6de0*/  @P0 STG.E desc[UR52][R4.64+0x1e4], R87 ;  /* 0x0001e45704000986 */ /* 0x0001e4000c101934 */
.L_x_161:
[----:B------:R-:W-:Y:S05]  /*6df0*/  BSYNC B0 ;  /* 0x0000000000007941 */ /* 0x000fea0003800000 */
.L_x_35:
[----:B0-----:R-:W-:Y:S01]  /*6e00*/  IMAD.U32 R2, RZ, RZ, UR54 ;  /* 0x00000036ff027e24 */ /* 0x001fe2000f8e00ff */
[----:B------:R-:W-:Y:S01]  /*6e10*/  ULDC.64 UR4, c[0x0][0x650] ;  /* 0x0001940000047ab9 */ /* 0x000fe20000000a00 */
[----:B------:R-:W-:Y:S01]  /*6e20*/  IMAD.U32 R3, RZ, RZ, UR55 ;  /* 0x00000037ff037e24 */ /* 0x000fe2000f8e00ff */
[----:B------:R0:W-:Y:S01]  /*6e30*/  SYNCS.ARRIVE.TRANS64.A1T0 RZ, [R98+UR50], RZ ;  /* 0x000000ff62ff79a7 */ /* 0x0001e20008100032 */
[----:B------:R-:W-:Y:S01]  /*6e40*/  PRMT R0, RZ, 0x7610, R0 ;  /* 0x00007610ff007816 */ /* 0x000fe20000000000 */
[----:B------:R-:W-:Y:S01]  /*6e50*/  IMAD.MOV.U32 R18, RZ, RZ, -0x1 ;  /* 0xffffffffff127424 */ /* 0x000fe200078e00ff */
[----:B------:R-:W-:Y:S01]  /*6e60*/  LEA R16, P0, R2, R16, 0x1 ;  /* 0x0000001002107211 */ /* 0x000fe200078008ff */
[----:B------:R-:W-:Y:S02]  /*6e70*/  IMAD.MOV.U32 R2, RZ, RZ, -0x1 ;  /* 0xffffffffff027424 */ /* 0x000fe400078e00ff */
[----:B------:R-:W-:Y:S01]  /*6e80*/  IMAD.MOV.U32 R19, RZ, RZ, -0x1 ;  /* 0xffffffffff137424 */ /* 0x000fe200078e00ff */
[----:B------:R-:W-:-:S02]  /*6e90*/  IADD3.X R17, R17, UR36, RZ, P0, !PT ;  /* 0x0000002411117c10 */ /* 0x000fc400087fe4ff */
[----:B------:R-:W-:-:S04]  /*6ea0*/  ISETP.GE.U32.AND P0, PT, R16, UR4, PT ;  /* 0x0000000410007c0c */ /* 0x000fc8000bf06070 */
[----:B------:R-:W-:-:S13]  /*6eb0*/  ISETP.GE.U32.AND.EX P0, PT, R17, UR5, PT, P0 ;  /* 0x0000000511007c0c */ /* 0x000fda000bf06100 */
[----:B0-----:R-:W-:Y:S05]  /*6ec0*/  @P0 BRA `(.L_x_162) ;  /* 0x0000000400700947 */ /* 0x001fea0003800000 */
[----:B------:R-:W0:Y:S01]  /*6ed0*/  S2UR UR7, SR_CTAID.X ;  /* 0x00000000000779c3 */ /* 0x000e220000002500 */
[----:B------:R-:W-:Y:S01]  /*6ee0*/  ULDC.64 UR4, c[0x0][0x628] ;  /* 0x00018a0000047ab9 */ /* 0x000fe20000000a00 */
[----:B------:R-:W-:Y:S01]  /*6ef0*/  ULDC UR6, c[0x0][0x150] ;  /* 0x0000540000067ab9 */ /* 0x000fe20000000800 */
[----:B------:R-:W-:Y:S01]  /*6f00*/  ISETP.NE.U32.AND P0, PT, RZ, UR4, PT ;  /* 0x00000004ff007c0c */ /* 0x000fe2000bf05070 */
[----:B------:R-:W-:Y:S01]  /*6f10*/  ULDC UR15, c[0x0][0x630] ;  /* 0x00018c00000f7ab9 */ /* 0x000fe20000000800 */
[C---:B------:R-:W-:Y:S02]  /*6f20*/  R2UR UR17, R16.reuse ;  /* 0x00000000101172ca */ /* 0x040fe400000e0000 */
[----:B------:R-:W-:Y:S01]  /*6f30*/  ISETP.NE.AND.EX P0, PT, RZ, UR5, PT, P0 ;  /* 0x00000005ff007c0c */ /* 0x000fe2000bf05300 */
[----:B------:R-:W1:Y:S01]  /*6f40*/  S2UR UR16, SR_CTAID.Y ;  /* 0x00000000001079c3 */ /* 0x000e620000002600 */
[----:B------:R-:W-:Y:S02]  /*6f50*/  R2UR UR12, R16 ;  /* 0x00000000100c72ca */ /* 0x000fe400000e0000 */
[----:B------:R-:W-:-:S02]  /*6f60*/  R2UR UR13, R17 ;  /* 0x00000000110d72ca */ /* 0x000fc400000e0000 */
[----:B0-----:R-:W-:-:S05]  /*6f70*/  I2FP.F32.U32 R0, UR7 ;  /* 0x0000000700007c45 */ /* 0x001fca0008201000 */
[----:B------:R-:W-:Y:S01]  /*6f80*/  FMUL R0, R0, UR6 ;  /* 0x0000000600007c20 */ /* 0x000fe20008400000 */
[----:B------:R-:W-:Y:S01]  /*6f90*/  ULDC UR6, c[0x0][0x154] ;  /* 0x0000550000067ab9 */ /* 0x000fe20000000800 */
[----:B-1----:R-:W-:-:S04]  /*6fa0*/  I2FP.F32.U32 R2, UR16 ;  /* 0x0000001000027c45 */ /* 0x002fc80008201000 */
[----:B------:R-:W0:Y:S01]  /*6fb0*/  F2I.U32.TRUNC.NTZ R0, R0 ;  /* 0x0000000000007305 */ /* 0x000e22000020f000 */
[----:B------:R-:W-:Y:S01]  /*6fc0*/  FMUL R2, R2, UR6 ;  /* 0x0000000602027c20 */ /* 0x000fe20008400000 */
[----:B------:R-:W-:Y:S06]  /*6fd0*/  @!P0 BRA `(.L_x_163) ;  /* 0x0000000000308947 */ /* 0x000fec0003800000 */
        /* <DEDUP_REMOVED lines=12> */
.L_x_163:
[----:B------:R-:W-:Y:S01]  /*70a0*/  USHF.R.U64 UR6, UR12, UR15, UR13 ;  /* 0x0000000f0c067299 */ /* 0x000fe2000800120d */
[----:B------:R-:W-:Y:S01]  /*70b0*/  R2UR UR5, R17 ;  /* 0x00000000110572ca */ /* 0x000fe200000e0000 */
[----:B------:R-:W-:Y:S01]  /*70c0*/  USHF.R.U32.HI UR4, URZ, UR15, UR13 ;  /* 0x0000000f3f047299 */ /* 0x000fe2000801160d */
[----:B------:R-:W1:Y:S01]  /*70d0*/  F2I.U32.TRUNC.NTZ R2, R2 ;  /* 0x0000000200027305 */ /* 0x000e62000020f000 */
[----:B------:R-:W-:Y:S01]  /*70e0*/  UIADD3 UR9, UP0, URZ, -UR6, URZ ;  /* 0x800000063f097290 */ /* 0x000fe2000ff1e03f */
[----:B------:R-:W-:Y:S01]  /*70f0*/  ULDC.64 UR10, c[0x0][0x620] ;  /* 0x00018800000a7ab9 */ /* 0x000fe20000000a00 */
[----:B------:R-:W-:Y:S02]  /*7100*/  ULDC UR14, c[0x0][0x608] ;  /* 0x00018200000e7ab9 */ /* 0x000fe40000000800 */
[----:B------:R-:W-:Y:S01]  /*7110*/  UIADD3.X UR4, URZ, ~UR4, URZ, UP0, !UPT ;  /* 0x800000043f047290 */ /* 0x000fe200087fe43f */
[----:B------:R-:W-:Y:S01]  /*7120*/  ULDC UR15, c[0x0][0x658] ;  /* 0x00019600000f7ab9 */ /* 0x000fe20000000800 */
[----:B------:R-:W-:-:S02]  /*7130*/  ULDC UR12, c[0x0][0x144] ;  /* 0x00005100000c7ab9 */ /* 0x000fc40000000800 */
[----:B------:R-:W-:Y:S01]  /*7140*/  UIMAD UR8, UR4, UR10, URZ ;  /* 0x0000000a040872a4 */ /* 0x000fe2000f8e023f */
[----:B------:R-:W-:Y:S02]  /*7150*/  ULDC UR22, c[0x0][0x148] ;  /* 0x0000520000167ab9 */ /* 0x000fe40000000800 */
[----:B------:R-:W-:Y:S01]  /*7160*/  UMOV UR4, UR17 ;  /* 0x0000001100047c82 */ /* 0x000fe20008000000 */
[----:B------:R-:W-:Y:S02]  /*7170*/  UIMAD UR8, UR9, UR11, UR8 ;  /* 0x0000000b090872a4 */ /* 0x000fe4000f8e0208 */
[----:B------:R-:W-:Y:S01]  /*7180*/  UIMAD.WIDE.U32 UR4, UR9, UR10, UR4 ;  /* 0x0000000a090472a5 */ /* 0x000fe2000f8e0004 */
[----:B0-----:R-:W-:Y:S01]  /*7190*/  R2UR UR9, R0 ;  /* 0x00000000000972ca */ /* 0x001fe200000e0000 */
[----:B------:R-:W-:Y:S01]  /*71a0*/  ULDC UR20, c[0x0][0x648] ;  /* 0x0001920000147ab9 */ /* 0x000fe20000000800 */
[----:B-1----:R-:W-:Y:S01]  /*71b0*/  R2UR UR13, R2 ;  /* 0x00000000020d72ca */ /* 0x002fe200000e0000 */
[----:B------:R-:W-:Y:S01]  /*71c0*/  UIADD3 UR8, UR5, UR8, URZ ;  /* 0x0000000805087290 */ /* 0x000fe2000fffe03f */
[----:B------:R-:W-:-:S02]  /*71d0*/  ULDC UR21, c[0x0][0x638] ;  /* 0x00018e0000157ab9 */ /* 0x000fc40000000800 */
[----:B------:R-:W-:Y:S02]  /*71e0*/  ULDC UR5, c[0x0][0x618] ;  /* 0x0001860000057ab9 */ /* 0x000fe40000000800 */
[----:B------:R-:W-:Y:S02]  /*71f0*/  USHF.R.U64 UR10, UR4, UR5, UR8 ;  /* 0x00000005040a7299 */ /* 0x000fe40008001208 */
[----:B------:R-:W-:-:S03]  /*7200*/  USHF.R.U32.HI UR8, URZ, UR5, UR8 ;  /* 0x000000053f087299 */ /* 0x000fc60008011608 */
[----:B------:R-:W-:Y:S01]  /*7210*/  ULDC.64 UR4, c[0x0][0x640] ;  /* 0x0001900000047ab9 */ /* 0x000fe20000000a00 */
[----:B------:R-:W-:Y:S01]  /*7220*/  USHF.R.U64 UR11, UR10, UR14, UR8 ;  /* 0x0000000e0a0b7299 */ /* 0x000fe20008001208 */
[----:B------:R-:W-:Y:S01]  /*7230*/  ISETP.NE.U32.AND P0, PT, RZ, UR4, PT ;  /* 0x00000004ff007c0c */ /* 0x000fe2000bf05070 */
[----:B------:R-:W-:Y:S02]  /*7240*/  USHF.R.U32.HI UR8, URZ, UR14, UR8 ;  /* 0x0000000e3f087299 */ /* 0x000fe40008011608 */
[----:B------:R-:W-:Y:S01]  /*7250*/  UIADD3 UR9, -UR9, URZ, URZ ;  /* 0x0000003f09097290 */ /* 0x000fe2000fffe13f */
[----:B------:R-:W-:Y:S01]  /*7260*/  ISETP.NE.AND.EX P0, PT, RZ, UR5, PT, P0 ;  /* 0x00000005ff007c0c */ /* 0x000fe2000bf05300 */
[----:B------:R-:W-:Y:S02]  /*7270*/  USHF.R.U64 UR17, UR11, UR15, UR8 ;  /* 0x0000000f0b117299 */ /* 0x000fe40008001208 */
[----:B------:R-:W-:Y:S02]  /*7280*/  UIADD3 UR18, -UR13, URZ, URZ ;  /* 0x0000003f0d127290 */ /* 0x000fe4000fffe13f */
[----:B------:R-:W-:-:S02]  /*7290*/  USHF.R.U32.HI UR15, URZ, UR15, UR8 ;  /* 0x0000000f3f0f7299 */ /* 0x000fc40008011608 */
[----:B------:R-:W-:Y:S01]  /*72a0*/  UIMAD UR19, UR12, UR9, UR7 ;  /* 0x000000090c1372a4 */ /* 0x000fe2000f8e0207 */
[----:B------:R-:W-:-:S05]  /*72b0*/  UMOV UR14, UR17 ;  /* 0x00000011000e7c82 */ /* 0x000fca0008000000 */
[----:B------:R-:W-:Y:S06]  /*72c0*/  @!P0 BRA `(.L_x_164) ;  /* 0x0000000000288947 */ /* 0x000fec0003800000 */
        /* <DEDUP_REMOVED lines=10> */
.L_x_164:
[----:B------:R-:W-:Y:S01]  /*7370*/  UISETP.NE.AND UP0, UPT, UR45, URZ, UPT ;  /* 0x0000003f2d00728c */ /* 0x000fe2000bf05270 */
[----:B------:R-:W-:Y:S01]  /*7380*/  IMAD.MOV.U32 R0, RZ, RZ, 0x1 ;  /* 0x00000001ff007424 */ /* 0x000fe200078e00ff */
[----:B------:R-:W-:Y:S01]  /*7390*/  USHF.R.U64 UR5, UR14, UR20, UR15 ;  /* 0x000000140e057299 */ /* 0x000fe2000800120f */
[----:B------:R-:W-:Y:S01]  /*73a0*/  IMAD.U32 R19, RZ, RZ, UR6 ;  /* 0x00000006ff137e24 */ /* 0x000fe2000f8e00ff */
[----:B------:R-:W-:Y:S02]  /*73b0*/  ULOP3.LUT UR4, UR11, UR47, URZ, 0xc0, !UPT ;  /* 0x0000002f0b047292 */ /* 0x000fe4000f8ec03f */
[----:B------:R-:W-:Y:S02]  /*73c0*/  UIADD3 UR7, -UR5, URZ, URZ ;  /* 0x0000003f05077290 */ /* 0x000fe4000fffe13f */
[----:B------:R-:W-:Y:S02]  /*73d0*/  UIMAD UR4, UR43, UR5, UR4 ;  /* 0x000000052b0472a4 */ /* 0x000fe4000f8e0204 */
[----:B------:R-:W-:-:S02]  /*73e0*/  ULOP3.LUT UR10, UR10, UR42, URZ, 0xc0, !UPT ;  /* 0x0000002a0a0a7292 */ /* 0x000fc4000f8ec03f */
[----:B------:R-:W-:Y:S02]  /*73f0*/  @UP0 UIMAD UR19, UR22, UR18, UR16 ;  /* 0x00000012161302a4 */ /* 0x000fe4000f8e0210 */
[----:B------:R-:W-:Y:S01]  /*7400*/  UIMAD UR5, UR7, UR21, UR17 ;  /* 0x00000015070572a4 */ /* 0x000fe2000f8e0211 */
[----:B------:R-:W-:Y:S02]  /*7410*/  ULDC UR8, c[0x0][0x600] ;  /* 0x0001800000087ab9 */ /* 0x000fe40000000800 */
[----:B------:R-:W-:Y:S01]  /*7420*/  ULDC UR7, c[0x0][0x610] ;  /* 0x0001840000077ab9 */ /* 0x000fe20000000800 */
[----:B------:R-:W-:Y:S02]  /*7430*/  UIMAD UR5, UR5, UR8, UR10 ;  /* 0x00000008050572a4 */ /* 0x000fe4000f8e020a */
[----:B------:R-:W-:-:S04]  /*7440*/  UIMAD UR4, UR4, UR7, UR19 ;  /* 0x00000007040472a4 */ /* 0x000fc8000f8e0213 */
[----:B------:R-:W-:Y:S02]  /*7450*/  USEL UR7, UR5, UR4, !UP0 ;  /* 0x0000000405077287 */ /* 0x000fe4000c000000 */
[----:B------:R-:W-:-:S04]  /*7460*/  USEL UR4, UR4, UR5, !UP0 ;  /* 0x0000000504047287 */ /* 0x000fc8000c000000 */
[----:B------:R-:W-:Y:S02]  /*7470*/  IMAD.U32 R2, RZ, RZ, UR7 ;  /* 0x00000007ff027e24 */ /* 0x000fe4000f8e00ff */
[----:B------:R-:W-:-:S07]  /*7480*/  IMAD.U32 R18, RZ, RZ, UR4 ;  /* 0x00000004ff127e24 */ /* 0x000fce000f8e00ff */
.L_x_162:
[----:B------:R-:W-:Y:S01]  /*7490*/  ULEA UR5, UR38, UR44, 0x1 ;  /* 0x0000002c26057291 */ /* 0x000fe2000f8e083f */
[----:B------:R-:W-:Y:S01]  /*74a0*/  LOP3.LUT P0, RZ, R0, 0xff, RZ, 0xc0, !PT ;  /* 0x000000ff00ff7812 */ /* 0x000fe2000780c0ff */
[----:B------:R-:W-:Y:S01]  /*74b0*/  ULOP3.LUT UR44, UR44, 0x1, URZ, 0xc0, !UPT ;  /* 0x000000012c2c7892 */ /* 0x000fe2000f8ec03f */
[----:B------:R-:W-:Y:S01]  /*74c0*/  LOP3.LUT R100, R100, 0x1, RZ, 0x3c, !PT ;  /* 0x0000000164647812 */ /* 0x000fe200078e3cff */
[----:B------:R-:W-:Y:S02]  /*74d0*/  USHF.R.U32.HI UR4, URZ, 0x1, UR5 ;  /* 0x000000013f047899 */ /* 0x000fe40008011605 */
[----:B------:R-:W-:Y:S02]  /*74e0*/  UISETP.GT.U32.AND UP0, UPT, UR5, 0x1, UPT ;  /* 0x000000010500788c */ /* 0x000fe4000bf04070 */
[----:B------:R-:W-:Y:S02]  /*74f0*/  ULOP3.LUT UR4, UR4, 0x1, URZ, 0xc0, !UPT ;  /* 0x0000000104047892 */ /* 0x000fe4000f8ec03f */
[----:B------:R-:W-:-:S02]  /*7500*/  UISETP.LT.U32.AND UP0, UPT, UR41, 0xff, UP0 ;  /* 0x000000ff2900788c */ /* 0x000fc40008701070 */
[----:B------:R-:W-:Y:S02]  /*7510*/  UISETP.NE.U32.AND UP1, UPT, UR4, 0x1, UPT ;  /* 0x000000010400788c */ /* 0x000fe4000bf25070 */
[----:B------:R-:W-:Y:S02]  /*7520*/  USEL UR5, URZ, 0x1, !UP0 ;  /* 0x000000013f057887 */ /* 0x000fe4000c000000 */
[----:B------:R-:W-:-:S04]  /*7530*/  UISETP.GT.U32.AND UP1, UPT, UR41, 0xfe, !UP1 ;  /* 0x000000fe2900788c */ /* 0x000fc8000cf24070 */
[----:B------:R-:W-:-:S04]  /*7540*/  USEL UR4, URZ, 0x1, !UP1 ;  /* 0x000000013f047887 */ /* 0x000fc8000c800000 */
[----:B------:R-:W-:Y:S01]  /*7550*/  ULOP3.LUT UR48, UR4, UR48, UR5, 0x96, !UPT ;  /* 0x0000003004307292 */ /* 0x000fe2000f8e9605 */
[----:B------:R-:W-:Y:S11]  /*7560*/  @P0 BRA `(.L_x_165) ;  /* 0xffffffa000b00947 */ /* 0x000ff6000383ffff */
[----:B------:R-:W-:Y:S05]  /*7570*/  EXIT ;  /* 0x000000000000794d */ /* 0x000fea0003800000 */
.L_x_16:
[----:B------:R-:W-:-:S08]  /*7580*/  ISETP.NE.AND P0, PT, RZ, UR6, PT ;  /* 0x00000006ff007c0c */ /* 0x000fd0000bf05270 */
[----:B------:R-:W0:-:S00]  /*7590*/  USETMAXREG.DEALLOC.CTAPOOL 0x28 ;  /* 0x00000028000079c8 */ /* 0x000e0000080e0500 */
[----:B------:R-:W-:Y:S05]  /*75a0*/  @P0 EXIT ;  /* 0x000000000000094d */ /* 0x000fea0003800000 */
[----:B0-----:R-:W-:Y:S01]  /*75b0*/  LOP3.LUT P0, RZ, R0, 0xff, RZ, 0xc0, !PT ;  /* 0x000000ff00ff7812 */ /* 0x001fe2000780c0ff */
[----:B------:R-:W-:Y:S02]  /*75c0*/  IMAD.MOV.U32 R0, RZ, RZ, 0x1 ;  /* 0x00000001ff007424 */ /* 0x000fe400078e00ff */
[----:B------:R-:W-:-:S10]  /*75d0*/  IMAD.MOV.U32 R8, RZ, RZ, RZ ;  /* 0x000000ffff087224 */ /* 0x000fd400078e00ff */
[----:B------:R-:W-:Y:S05]  /*75e0*/  @!P0 BRA `(.L_x_166) ;  /* 0x0000000c00b88947 */ /* 0x000fea0003800000 */
[----:B------:R-:W0:Y:S01]  /*75f0*/  S2R R9, SR_CgaCtaId ;  /* 0x0000000000097919 */ /* 0x000e220000008800 */
[----:B------:R-:W-:Y:S01]  /*7600*/  LOP3.LUT P0, RZ, R3, 0x1f, RZ, 0xc0, !PT ;  /* 0x0000001f03ff7812 */ /* 0x000fe2000780c0ff */
[----:B------:R-:W-:Y:S01]  /*7610*/  ULDC UR21, c[0x0][0x658] ;  /* 0x0001960000157ab9 */ /* 0x000fe20000000800 */
[----:B------:R-:W-:Y:S01]  /*7620*/  UMOV UR4, 0xffffffff ;  /* 0xffffffff00047882 */ /* 0x000fe20000000000 */
[----:B------:R-:W-:Y:S01]  /*7630*/  BSSY B0, `(.L_x_166) ;  /* 0x00000e9000007945 */ /* 0x000fe20003800000 */
[----:B------:R-:W-:Y:S01]  /*7640*/  USHF.L.U32 UR4, UR4, UR21, URZ ;  /* 0x0000001504047299 */ /* 0x000fe2000800063f */
[C---:B------:R-:W-:Y:S01]  /*7650*/  ISETP.NE.AND P3, PT, R4.reuse, RZ, PT ;  /* 0x000000ff0400720c */ /* 0x040fe20003f65270 */
[----:B------:R-:W-:Y:S01]  /*7660*/  IMAD.MOV.U32 R10, RZ, RZ, 0x1 ;  /* 0x00000001ff0a7424 */ /* 0x000fe200078e00ff */
[----:B------:R-:W-:Y:S01]  /*7670*/  ISETP.NE.OR P0, PT, R4, RZ, !P0 ;  /* 0x000000ff0400720c */ /* 0x000fe20004705670 */
[----:B------:R-:W-:Y:S01]  /*7680*/  IMAD.MOV.U32 R0, RZ, RZ, 0x1 ;  /* 0x00000001ff007424 */ /* 0x000fe200078e00ff */
[----:B------:R-:W-:Y:S01]  /*7690*/  ULDC UR13, c[0x0][0x600] ;  /* 0x00018000000d7ab9 */ /* 0x000fe20000000800 */
[----:B------:R-:W-:Y:S01]  /*76a0*/  IMAD.MOV.U32 R8, RZ, RZ, RZ ;  /* 0x000000ffff087224 */ /* 0x000fe200078e00ff */
[----:B------:R-:W-:Y:S01]  /*76b0*/  UMOV UR5, 0x1 ;  /* 0x0000000100057882 */ /* 0x000fe20000000000 */
[----:B------:R-:W-:-:S02]  /*76c0*/  UIADD3 UR29, UR38, 0x1, URZ ;  /* 0x00000001261d7890 */ /* 0x000fc4000fffe03f */
[----:B------:R-:W-:Y:S02]  /*76d0*/  ULOP3.LUT UR30, UR39, 0x2, URZ, 0xfc, !UPT ;  /* 0x00000002271e7892 */ /* 0x000fe4000f8efc3f */
[----:B------:R-:W-:Y:S02]  /*76e0*/  UIADD3 UR13, UR13, -0x1, URZ ;  /* 0xffffffff0d0d7890 */ /* 0x000fe4000fffe03f */
[----:B------:R-:W-:Y:S02]  /*76f0*/  USHF.L.U32 UR21, UR5, UR21, URZ ;  /* 0x0000001505157299 */ /* 0x000fe4000800063f */
[----:B------:R-:W-:Y:S01]  /*7700*/  ULOP3.LUT UR22, URZ, UR4, URZ, 0x33, !UPT ;  /* 0x000000043f167292 */ /* 0x000fe2000f8e333f */
[----:B------:R-:W-:Y:S01]  /*7710*/  ULDC.64 UR14, c[0x0][0x198] ;  /* 0x00006600000e7ab9 */ /* 0x000fe20000000a00 */
[C---:B0-----:R-:W-:Y:S02]  /*7720*/  IMAD.SHL.U32 R11, R9.reuse, 0x10, RZ ;  /* 0x00000010090b7824 */ /* 0x041fe400078e00ff */
[----:B------:R-:W-:-:S03]  /*7730*/  IMAD.SHL.U32 R9, R9, 0x200, RZ ;  /* 0x0000020009097824 */ /* 0x000fc600078e00ff */
[----:B------:R-:W-:Y:S02]  /*7740*/  LOP3.LUT R11, R11, 0x70, RZ, 0xc0, !PT ;  /* 0x000000700b0b7812 */ /* 0x000fe400078ec0ff */
[----:B------:R-:W-:-:S07]  /*7750*/  LOP3.LUT R9, R9, 0xe00, RZ, 0xc0, !PT ;  /* 0x00000e0009097812 */ /* 0x000fce00078ec0ff */
.L_x_178:
[----:B------:R-:W-:-:S03]  /*7760*/  UMOV UR4, 0xffffffff ;  /* 0xffffffff00047882 */ /* 0x000fc60000000000 */
[----:B------:R-:W-:Y:S05]  /*7770*/  BRA.DIV UR4, `(.L_x_167) ;  /* 0x0000001204247947 */ /* 0x000fea000b800000 */
[----:B------:R-:W-:-:S13]  /*7780*/  ELECT P6, URZ, PT ;  /* 0x00000000003f782f */ /* 0x000fda00038c0000 */
.L_x_189:
[----:B------:R-:W0:Y:S01]  /*7790*/  LDC R3, c[0x0][0x28c] ;  /* 0x0000a300ff037b82 */ /* 0x000e220000000800 */
[----:B------:R-:W-:Y:S01]  /*77a0*/  BSSY B1, `(.L_x_168) ;  /* 0x000005c000017945 */ /* 0x000fe20003800000 */
[----:B0-----:R-:W-:-:S13]  /*77b0*/  ISETP.LT.OR P6, PT, R3, 0x1, !P6 ;  /* 0x000000010300780c */ /* 0x001fda00077c1670 */
[----:B------:R-:W-:Y:S05]  /*77c0*/  @P6 BRA `(.L_x_169) ;  /* 0x0000000400646947 */ /* 0x000fea0003800000 */
[----:B------:R-:W-:Y:S02]  /*77d0*/  IMAD R6, R2, 0x80, R11 ;  /* 0x0000008002067824 */ /* 0x000fe400078e020b */
[----:B------:R-:W-:Y:S02]  /*77e0*/  IMAD.SHL.U32 R18, R18, 0x40, RZ ;  /* 0x0000004012127824 */ /* 0x000fe400078e00ff */
[----:B------:R-:W-:Y:S02]  /*77f0*/  IMAD.MOV.U32 R13, RZ, RZ, RZ ;  /* 0x000000ffff0d7224 */ /* 0x000fe400078e00ff */
[----:B------:R-:W-:Y:S02]  /*7800*/  IMAD.U32 R14, RZ, RZ, UR29 ;  /* 0x0000001dff0e7e24 */ /* 0x000fe4000f8e00ff */
[----:B------:R-:W-:Y:S02]  /*7810*/  IMAD.MOV.U32 R2, RZ, RZ, R0 ;  /* 0x000000ffff027224 */ /* 0x000fe400078e0000 */
[----:B------:R-:W-:-:S07]  /*7820*/  IMAD.MOV.U32 R4, RZ, RZ, R8 ;  /* 0x000000ffff047224 */ /* 0x000fce00078e0008 */
.L_x_173:
[----:B------:R-:W0:Y:S01]  /*7830*/  S2R R12, SR_CgaCtaId ;  /* 0x00000000000c7919 */ /* 0x000e220000008800 */
[----:B------:R-:W-:Y:S01]  /*7840*/  MOV R3, 0x400 ;  /* 0x0000040000037802 */ /* 0x000fe20000000f00 */
[----:B------:R-:W1:Y:S03]  /*7850*/  @!P3 LDC R5, c[0x0][0x500] ;  /* 0x00014000ff05bb82 */ /* 0x000e660000000800 */
[----:B0-----:R-:W-:Y:S02]  /*7860*/  LEA R7, R12, R3, 0x18 ;  /* 0x000000030c077211 */ /* 0x001fe400078ec0ff */
[----:B------:R-:W-:-:S03]  /*7870*/  SHF.L.U32 R3, R2, 0x1f, RZ ;  /* 0x0000001f02037819 */ /* 0x000fc600000006ff */
[----:B------:R-:W-:-:S04]  /*7880*/  IMAD R12, R4, 0x8, R7 ;  /* 0x00000008040c7824 */ /* 0x000fc800078e0207 */
[----:B------:R-:W0:Y:S02]  /*7890*/  SYNCS.PHASECHK.TRANS64.TRYWAIT P1, [R12+URZ+0x10], R3 ;  /* 0x000010030c0075a7 */ /* 0x000e24000802017f */
[----:B01----:R-:W-:Y:S05]  /*78a0*/  @!P1 BRA `(.L_x_170) ;  /* 0x0000000c00f89947 */ /* 0x003fea0003800000 */
.L_x_190:
[----:B------:R-:W-:Y:S01]  /*78b0*/  UPRMT UR4, UR30, 0x9910, URZ ;  /* 0x000099101e047896 */ /* 0x000fe2000800003f */
[----:B------:R1:W-:Y:S03]  /*78c0*/  @!P3 SYNCS.ARRIVE.TRANS64 RZ, [R12+URZ], R5 ;  /* 0x000000050cffb9a7 */ /* 0x0003e6000800003f */
[----:B------:R-:W-:-:S06]  /*78d0*/  UISETP.NE.AND UP0, UPT, UR4, 0x2, UPT ;  /* 0x000000020400788c */ /* 0x000fcc000bf05270 */
[----:B------:R-:W-:-:S13]  /*78e0*/  PLOP3.LUT P1, PT, PT, PT, UP0, 0x80, 0x0 ;  /* 0x000000000000781c */ /* 0x000fda0003f2f008 */
[----:B-1----:R-:W-:Y:S05]  /*78f0*/  @P1 BRA `(.L_x_171) ;  /* 0x0000000000041947 */ /* 0x002fea0003800000 */
[----:B------:R-:W-:Y:S01]  /*7900*/  BPT.TRAP 0x1 ;  /* 0x000000040000795c */ /* 0x000fe20000300000 */
.L_x_171:
[----:B------:R-:W-:Y:S05]  /*7910*/  @P0 BRA `(.L_x_172) ;  /* 0x0000000000040947 */ /* 0x000fea0003800000 */
[----:B------:R-:W-:Y:S01]  /*7920*/  BPT.TRAP 0x1 ;  /* 0x000000040000795c */ /* 0x000fe20000300000 */
.L_x_172:
[C---:B------:R-:W-:Y:S01]  /*7930*/  IMAD R5, R4.reuse, 0x8000, R7 ;  /* 0x0000800004057824 */ /* 0x040fe200078e0207 */
[----:B------:R-:W-:Y:S01]  /*7940*/  R2UR UR10, R13 ;  /* 0x000000000d0a72ca */ /* 0x000fe200000e0000 */
[----:B0-----:R-:W-:Y:S01]  /*7950*/  IMAD R3, R4, 0x4000, R9 ;  /* 0x0000400004037824 */ /* 0x001fe200078e0209 */
[----:B------:R-:W-:Y:S01]  /*7960*/  R2UR UR9, R12 ;  /* 0x000000000c0972ca */ /* 0x000fe200000e0000 */
[----:B------:R-:W-:Y:S01]  /*7970*/  UIADD3 UR46, UP0, UR14, 0xf0, URZ ;  /* 0x000000f00e2e7890 */ /* 0x000fe2000ff1e03f */
[----:B------:R-:W-:Y:S01]  /*7980*/  R2UR UR40, R5 ;  /* 0x00000000052872ca */ /* 0x000fe200000e0000 */
[----:B------:R-:W-:Y:S01]  /*7990*/  IMAD R3, R3, 0x4, R7 ;  /* 0x0000000403037824 */ /* 0x000fe200078e0207 */
[----:B------:R-:W-:Y:S01]  /*79a0*/  R2UR UR11, R18 ;  /* 0x00000000120b72ca */ /* 0x000fe200000e0000 */
[----:B------:R-:W-:Y:S01]  /*79b0*/  UIADD3.X UR47, URZ, UR15, URZ, UP0, !UPT ;  /* 0x0000000f3f2f7290 */ /* 0x000fe200087fe43f */
[----:B------:R-:W-:Y:S01]  /*79c0*/  R2UR UR12, R19 ;  /* 0x00000000130c72ca */ /* 0x000fe200000e0000 */
[----:B------:R-:W-:Y:S01]  /*79d0*/  VIADD R14, R14, 0xffffffff ;  /* 0xffffffff0e0e7836 */ /* 0x000fe20000000000 */
[----:B------:R-:W-:Y:S01]  /*79e0*/  R2UR UR18, R3 ;  /* 0x00000000031272ca */ /* 0x000fe200000e0000 */
[----:B------:R-:W-:Y:S01]  /*79f0*/  UIADD3 UR6, UP1, UR14, 0x1f0, URZ ;  /* 0x000001f00e067890 */ /* 0x000fe2000ff3e03f */
[----:B------:R-:W-:Y:S01]  /*7a00*/  R2UR UR35, R6 ;  /* 0x00000000062372ca */ /* 0x000fe200000e0000 */
[----:B------:R-:W-:Y:S01]  /*7a10*/  UIADD3 UR58, UR10, 0x20, URZ ;  /* 0x000000200a3a7890 */ /* 0x000fe2000fffe03f */
[----:B------:R-:W-:Y:S01]  /*7a20*/  ISETP.GT.AND P2, PT, R14, 0x1, PT ;  /* 0x000000010e00780c */ /* 0x000fe20003f44270 */
[----:B------:R-:W-:Y:S01]  /*7a30*/  UIADD3 UR50, UR10, 0x40, URZ ;  /* 0x000000400a327890 */ /* 0x000fe2000fffe03f */
[----:B------:R-:W-:Y:S01]  /*7a40*/  VIADD R4, R4, 0x1 ;  /* 0x0000000104047836 */ /* 0x000fe20000000000 */
[----:B------:R-:W-:Y:S01]  /*7a50*/  UIADD3 UR8, UR40, 0x100, URZ ;  /* 0x0000010028087890 */ /* 0x000fe2000fffe03f */
[----:B------:R-:W-:Y:S01]  /*7a60*/  VIADD R13, R13, 0x80 ;  /* 0x000000800d0d7836 */ /* 0x000fe20000000000 */
[----:B------:R-:W-:-:S02]  /*7a70*/  UIADD3 UR56, UR40, 0x2100, URZ ;  /* 0x0000210028387890 */ /* 0x000fc4000fffe03f */
[----:B------:R-:W-:Y:S01]  /*7a80*/  UIADD3 UR48, UR40, 0x4100, URZ ;  /* 0x0000410028307890 */ /* 0x000fe2000fffe03f */
[----:B------:R-:W-:Y:S01]  /*7a90*/  ISETP.NE.AND P1, PT, R4, 0x2, PT ;  /* 0x000000020400780c */ /* 0x000fe20003f25270 */
[----:B------:R-:W-:Y:S02]  /*7aa0*/  UIADD3 UR42, UR10, 0x60, URZ ;  /* 0x000000600a2a7890 */ /* 0x000fe4000fffe03f */
[----:B------:R-:W-:Y:S01]  /*7ab0*/  UIADD3 UR40, UR40, 0x6100, URZ ;  /* 0x0000610028287890 */ /* 0x000fe2000fffe03f */
[----:B------:R-:W-:Y:S01]  /*7ac0*/  SEL R3, RZ, 0x1, P1 ;  /* 0x00000001ff037807 */ /* 0x000fe20000800000 */
[----:B------:R-:W-:Y:S01]  /*7ad0*/  UMOV UR4, 0x0 ;  /* 0x0000000000047882 */ /* 0x000fe20000000000 */
[----:B------:R-:W-:Y:S01]  /*7ae0*/  UMOV UR5, 0x10000000 ;  /* 0x1000000000057882 */ /* 0x000fe20000000000 */
[----:B------:R-:W-:Y:S01]  /*7af0*/  UIADD3.X UR7, URZ, UR15, URZ, UP1, !UPT ;  /* 0x0000000f3f077290 */ /* 0x000fe20008ffe43f */
[----:B------:R0:W-:Y:S01]  /*7b00*/  UTMALDG.3D [UR8], [UR46], desc[UR4] ;  /* 0x000004082e0075b4 */ /* 0x0001e20008011000 */
[----:B------:R-:W-:Y:S01]  /*7b10*/  UIADD3 UR32, UR18, 0x10100, URZ ;  /* 0x0001010012207890 */ /* 0x000fe2000fffe03f */
[----:B------:R-:W-:Y:S01]  /*7b20*/  LOP3.LUT R2, R2, R3, RZ, 0x3c, !PT ;  /* 0x0000000302027212 */ /* 0x000fe200078e3cff */
[----:B------:R-:W-:Y:S01]  /*7b30*/  UIADD3 UR24, UR18, 0x14100, URZ ;  /* 0x0001410012187890 */ /* 0x000fe2000fffe03f */
[----:B------:R-:W-:Y:S01]  /*7b40*/  SEL R4, R4, RZ, P1 ;  /* 0x000000ff04047207 */ /* 0x000fe20000800000 */
[----:B------:R-:W-:Y:S01]  /*7b50*/  UIADD3 UR16, UR18, 0x18100, URZ ;  /* 0x0001810012107890 */ /* 0x000fe2000fffe03f */
[----:B------:R-:W-:Y:S01]  /*7b60*/  UMOV UR57, UR9 ;  /* 0x0000000900397c82 */ /* 0x000fe20008000000 */
        /* <DEDUP_REMOVED lines=8> */
[----:B------:R1:W-:Y:S01]  /*7bf0*/  UTMALDG.3D [UR56], [UR46], desc[UR4] ;  /* 0x000004382e0075b4 */ /* 0x0003e20008011000 */
[----:B------:R-:W-:Y:S01]  /*7c00*/  UMOV UR23, 0xff0000 ;  /* 0x00ff000000177882 */ /* 0x000fe20000000000 */
[----:B------:R-:W-:Y:S01]  /*7c10*/  UMOV UR33, UR9 ;  /* 0x0000000900217c82 */ /* 0x000fe20008000000 */
[----:B------:R-:W-:Y:S01]  /*7c20*/  UMOV UR34, UR10 ;  /* 0x0000000a00227c82 */ /* 0x000fe20008000000 */
[----:B------:R-:W-:Y:S01]  /*7c30*/  UMOV UR36, UR12 ;  /* 0x0000000c00247c82 */ /* 0x000fe20008000000 */
[----:B------:R-:W-:Y:S01]  /*7c40*/  UMOV UR25, UR9 ;  /* 0x0000000900197c82 */ /* 0x000fe20008000000 */
[----:B------:R-:W-:Y:S01]  /*7c50*/  UMOV UR27, UR35 ;  /* 0x00000023001b7c82 */ /* 0x000fe20008000000 */
[----:B------:R-:W-:Y:S01]  /*7c60*/  UMOV UR28, UR12 ;  /* 0x0000000c001c7c82 */ /* 0x000fe20008000000 */
[----:B0-----:R-:W-:Y:S01]  /*7c70*/  UIADD3 UR8, UR18, 0x1c100, URZ ;  /* 0x0001c10012087890 */ /* 0x001fe2000fffe03f */
[----:B------:R1:W-:Y:S01]  /*7c80*/  UTMALDG.3D [UR48], [UR46], desc[UR4] ;  /* 0x000004302e0075b4 */ /* 0x0003e20008011000 */
        /* <DEDUP_REMOVED lines=8> */
[----:B------:R1:W-:Y:S01]  /*7d10*/  UTMALDG.3D.MULTICAST [UR32], [UR6], UR23, desc[UR4] ;  /* 0x00000420060073b4 */ /* 0x0003e20008011817 */
[----:B------:R1:W-:Y:S01]  /*7d20*/  UTMALDG.3D.MULTICAST [UR24], [UR6], UR23, desc[UR4] ;  /* 0x00000418060073b4 */ /* 0x0003e20008011817 */
[----:B------:R1:W-:Y:S01]  /*7d30*/  UTMALDG.3D.MULTICAST [UR16], [UR6], UR23, desc[UR4] ;  /* 0x00000410060073b4 */ /* 0x0003e20008011817 */
[----:B------:R1:W-:Y:S02]  /*7d40*/  UTMALDG.3D.MULTICAST [UR8], [UR6], UR23, desc[UR4] ;  /* 0x00000408060073b4 */ /* 0x0003e40008011817 */
[----:B-1----:R-:W-:Y:S05]  /*7d50*/  @P2 BRA `(.L_x_173) ;  /* 0xfffffff800b42947 */ /* 0x002fea000383ffff */
.L_x_169:
[----:B------:R-:W-:Y:S05]  /*7d60*/  BSYNC B1 ;  /* 0x0000000000017941 */ /* 0x000fea0003800000 */
.L_x_168:
[----:B------:R-:W-:Y:S01]  /*7d70*/  LOP3.LUT P4, RZ, R10, 0xff, RZ, 0xc0, !PT ;  /* 0x000000ff0aff7812 */ /* 0x000fe2000788c0ff */
[----:B------:R-:W-:Y:S01]  /*7d80*/  VIADD R8, R8, UR38 ;  /* 0x0000002608087c36 */ /* 0x000fe20008000000 */
[----:B------:R-:W-:Y:S01]  /*7d90*/  ULDC.64 UR4, c[0x0][0x650] ;  /* 0x0001940000047ab9 */ /* 0x000fe20000000a00 */
[----:B------:R-:W-:Y:S01]  /*7da0*/  BSSY B1, `(.L_x_174) ;  /* 0x000006f000017945 */ /* 0x000fe20003800000 */
[----:B------:R-:W-:Y:S01]  /*7db0*/  IMAD.MOV.U32 R18, RZ, RZ, -0x1 ;  /* 0xffffffffff127424 */ /* 0x000fe200078e00ff */
[----:B------:R-:W-:Y:S01]  /*7dc0*/  PRMT R10, RZ, 0x7610, R10 ;  /* 0x00007610ff0a7816 */ /* 0x000fe2000000000a */
[----:B------:R-:W-:Y:S01]  /*7dd0*/  IMAD.MOV.U32 R19, RZ, RZ, -0x1 ;  /* 0xffffffffff137424 */ /* 0x000fe200078e00ff */
[C---:B------:R-:W-:Y:S02]  /*7de0*/  ISETP.GT.U32.AND P1, PT, R8.reuse, 0x1, PT ;  /* 0x000000010800780c */ /* 0x040fe40003f24070 */
[----:B------:R-:W-:Y:S02]  /*7df0*/  SHF.R.U32.HI R2, RZ, 0x1, R8 ;  /* 0x00000001ff027819 */ /* 0x000fe40000011608 */
[----:B------:R-:W-:-:S02]  /*7e00*/  LOP3.LUT R8, R8, 0x1, RZ, 0xc0, !PT ;  /* 0x0000000108087812 */ /* 0x000fc400078ec0ff */
[----:B------:R-:W0:Y:S01]  /*7e10*/  @P4 S2R R4, SR_CgaCtaId ;  /* 0x0000000000044919 */ /* 0x000e220000008800 */
[----:B------:R-:W-:Y:S02]  /*7e20*/  @P4 MOV R3, 0x400 ;  /* 0x0000040000034802 */ /* 0x000fe40000000f00 */
[----:B------:R-:W-:-:S04]  /*7e30*/  LOP3.LUT R2, R2, 0x1, RZ, 0xc0, !PT ;  /* 0x0000000102027812 */ /* 0x000fc800078ec0ff */
[----:B------:R-:W-:Y:S02]  /*7e40*/  ISETP.NE.U32.AND P2, PT, R2, 0x1, PT ;  /* 0x000000010200780c */ /* 0x000fe40003f45070 */
[----:B0-----:R-:W-:Y:S01]  /*7e50*/  @P4 LEA R3, R4, R3, 0x18 ;  /* 0x0000000304034211 */ /* 0x001fe200078ec0ff */
[----:B------:R-:W-:-:S03]  /*7e60*/  IMAD.U32 R4, RZ, RZ, UR38 ;  /* 0x00000026ff047e24 */ /* 0x000fc6000f8e00ff */
[----:B------:R0:W-:Y:S01]  /*7e70*/  @P4 SYNCS.ARRIVE.TRANS64.A1T0 RZ, [R3+URZ+0x58], RZ ;  /* 0x000058ff03ff49a7 */ /* 0x0001e2000810003f */
[----:B------:R-:W-:Y:S02]  /*7e80*/  IADD3 R16, P4, R16, UR54, RZ ;  /* 0x0000003610107c10 */ /* 0x000fe4000ff9e0ff */
[----:B------:R-:W-:Y:S02]  /*7e90*/  ISETP.LT.U32.AND P1, PT, R4, 0x2, P1 ;  /* 0x000000020400780c */ /* 0x000fe40000f21070 */
[----:B------:R-:W-:Y:S02]  /*7ea0*/  IADD3.X R17, R17, UR37, RZ, P4, !PT ;  /* 0x0000002511117c10 */ /* 0x000fe4000a7fe4ff */
[----:B------:R-:W-:Y:S02]  /*7eb0*/  ISETP.GE.U32.AND P4, PT, R16, UR4, PT ;  /* 0x0000000410007c0c */ /* 0x000fe4000bf86070 */
[----:B0-----:R-:W-:Y:S02]  /*7ec0*/  SEL R3, RZ, 0x1, !P1 ;  /* 0x00000001ff037807 */ /* 0x001fe40004800000 */
[----:B------:R-:W-:-:S02]  /*7ed0*/  ISETP.GE.U32.AND.EX P1, PT, R17, UR5, PT, P4 ;  /* 0x0000000511007c0c */ /* 0x000fc4000bf26140 */
[----:B------:R-:W-:-:S04]  /*7ee0*/  ISETP.GT.U32.AND P2, PT, R4, 0x1, !P2 ;  /* 0x000000010400780c */ /* 0x000fc80005744070 */
[----:B------:R-:W-:-:S04]  /*7ef0*/  SEL R2, RZ, 0x1, !P2 ;  /* 0x00000001ff027807 */ /* 0x000fc80005000000 */
[--C-:B------:R-:W-:Y:S01]  /*7f00*/  LOP3.LUT R0, R2, R0, R3.reuse, 0x96, !PT ;  /* 0x0000000002007212 */ /* 0x100fe200078e9603 */
[----:B------:R-:W-:Y:S01]  /*7f10*/  IMAD.MOV.U32 R2, RZ, RZ, -0x1 ;  /* 0xffffffffff027424 */ /* 0x000fe200078e00ff */
[----:B------:R-:W-:Y:S01]  /*7f20*/  PRMT R3, RZ, 0x7610, R3 ;  /* 0x00007610ff037816 */ /* 0x000fe20000000003 */
[----:B------:R-:W-:Y:S06]  /*7f30*/  @P1 BRA `(.L_x_175) ;  /* 0x0000000400541947 */ /* 0x000fec0003800000 */
[----:B------:R-:W0:Y:S01]  /*7f40*/  S2UR UR4, SR_CTAID.X ;  /* 0x00000000000479c3 */ /* 0x000e220000002500 */
[----:B------:R-:W-:Y:S01]  /*7f50*/  ULDC.64 UR6, c[0x0][0x628] ;  /* 0x00018a0000067ab9 */ /* 0x000fe20000000a00 */
[----:B------:R-:W-:Y:S01]  /*7f60*/  ULDC UR5, c[0x0][0x150] ;  /* 0x0000540000057ab9 */ /* 0x000fe20000000800 */
[----:B------:R-:W-:Y:S01]  /*7f70*/  ISETP.NE.U32.AND P1, PT, RZ, UR6, PT ;  /* 0x00000006ff007c0c */ /* 0x000fe2000bf25070 */
[----:B------:R-:W-:Y:S01]  /*7f80*/  ULDC UR8, c[0x0][0x630] ;  /* 0x00018c0000087ab9 */ /* 0x000fe20000000800 */
[----:B------:R-:W-:Y:S01]  /*7f90*/  ULDC UR10, c[0x0][0x154] ;  /* 0x00005500000a7ab9 */ /* 0x000fe20000000800 */
[----:B------:R-:W-:Y:S01]  /*7fa0*/  IMAD.MOV.U32 R2, RZ, RZ, R16 ;  /* 0x000000ffff027224 */ /* 0x000fe200078e0010 */
[----:B------:R-:W-:Y:S01]  /*7fb0*/  ISETP.NE.AND.EX P1, PT, RZ, UR7, PT, P1 ;  /* 0x00000007ff007c0c */ /* 0x000fe2000bf25310 */
[----:B------:R-:W1:Y:S01]  /*7fc0*/  S2UR UR9, SR_CTAID.Y ;  /* 0x00000000000979c3 */ /* 0x000e620000002600 */
[----:B0-----:R-:W-:-:S05]  /*7fd0*/  I2FP.F32.U32 R3, UR4 ;  /* 0x0000000400037c45 */ /* 0x001fca0008201000 */
[----:B------:R-:W-:Y:S01]  /*7fe0*/  FMUL R12, R3, UR5 ;  /* 0x00000005030c7c20 */ /* 0x000fe20008400000 */
[----:B------:R-:W-:-:S05]  /*7ff0*/  IMAD.MOV.U32 R3, RZ, RZ, R17 ;  /* 0x000000ffff037224 */ /* 0x000fca00078e0011 */
[----:B------:R-:W-:Y:S05]  /*8000*/  @!P1 BRA `(.L_x_176) ;  /* 0x0000000000289947 */ /* 0x000fea0003800000 */
[----:B------:R-:W-:Y:S02]  /*8010*/  ULDC UR5, c[0x0][0x634] ;  /* 0x00018d0000057ab9 */ /* 0x000fe40000000800 */
[----:B------:R-:W-:-:S05]  /*8020*/  IADD3 R7, P1, R16, UR5, RZ ;  /* 0x0000000510077c10 */ /* 0x000fca000ff3e0ff */
[----:B------:R-:W-:-:S04]  /*8030*/  IMAD.X R13, RZ, RZ, R17, P1 ;  /* 0x000000ffff0d7224 */ /* 0x000fc800008e0611 */
[----:B------:R-:W-:-:S04]  /*8040*/  IMAD.WIDE.U32 R4, R13, UR6, RZ ;  /* 0x000000060d047c25 */ /* 0x000fc8000f8e00ff */
[----:B------:R-:W-:-:S04]  /*8050*/  IMAD.WIDE.U32 R4, P1, R7, UR7, R4 ;  /* 0x0000000707047c25 */ /* 0x000fc8000f820004 */
[----:B------:R-:W-:-:S04]  /*8060*/  IMAD.WIDE.U32 R6, R7, UR6, RZ ;  /* 0x0000000607067c25 */ /* 0x000fc8000f8e00ff */
[----:B------:R-:W-:Y:S01]  /*8070*/  IMAD.X R3, RZ, RZ, RZ, P1 ;  /* 0x000000ffff037224 */ /* 0x000fe200008e06ff */
[----:B------:R-:W-:Y:S01]  /*8080*/  IADD3 RZ, P1, R7, R4, RZ ;  /* 0x0000000407ff7210 */ /* 0x000fe20007f3e0ff */
[----:B------:R-:W-:-:S04]  /*8090*/  IMAD.MOV.U32 R2, RZ, RZ, R5 ;  /* 0x000000ffff027224 */ /* 0x000fc800078e0005 */
[----:B------:R-:W-:-:S08]  /*80a0*/  IMAD.WIDE.U32.X R2, R13, UR7, R2, P1 ;  /* 0x000000070d027c25 */ /* 0x000fd000088e0402 */
.L_x_176:
[--C-:B------:R-:W-:Y:S01]  /*80b0*/  SHF.R.U64 R19, R2, UR8, R3.reuse ;  /* 0x0000000802137c19 */ /* 0x100fe20008001203 */
[----:B------:R-:W0:Y:S01]  /*80c0*/  F2I.U32.TRUNC.NTZ R12, R12 ;  /* 0x0000000c000c7305 */ /* 0x000e22000020f000 */
[----:B------:R-:W-:Y:S01]  /*80d0*/  SHF.R.U32.HI R2, RZ, UR8, R3 ;  /* 0x00000008ff027c19 */ /* 0x000fe20008011603 */
[----:B------:R-:W-:Y:S01]  /*80e0*/  ULDC.64 UR6, c[0x0][0x620] ;  /* 0x0001880000067ab9 */ /* 0x000fe20000000a00 */
[----:B------:R-:W-:Y:S01]  /*80f0*/  IADD3 R5, P1, RZ, -R19, RZ ;  /* 0x80000013ff057210 */ /* 0x000fe20007f3e0ff */
[----:B------:R-:W-:Y:S01]  /*8100*/  ULDC UR8, c[0x0][0x658] ;  /* 0x0001960000087ab9 */ /* 0x000fe20000000800 */
[----:B-1----:R-:W-:Y:S01]  /*8110*/  I2FP.F32.U32 R4, UR9 ;  /* 0x0000000900047c45 */ /* 0x002fe20008201000 */
[----:B------:R-:W-:Y:S02]  /*8120*/  ULDC UR12, c[0x0][0x648] ;  /* 0x00019200000c7ab9 */ /* 0x000fe40000000800 */
[----:B------:R-:W-:Y:S02]  /*8130*/  IMAD.X R2, RZ, RZ, ~R2, P1 ;  /* 0x000000ffff027224 */ /* 0x000fe400008e0e02 */
[----:B------:R-:W-:Y:S01]  /*8140*/  FMUL R6, R4, UR10 ;  /* 0x0000000a04067c20 */ /* 0x000fe20008400000 */
[----:B------:R-:W-:Y:S01]  /*8150*/  ULDC.64 UR10, c[0x0][0x640] ;  /* 0x00019000000a7ab9 */ /* 0x000fe20000000a00 */
[----:B------:R-:W-:Y:S01]  /*8160*/  IMAD R4, R2, UR6, RZ ;  /* 0x0000000602047c24 */ /* 0x000fe2000f8e02ff */
[----:B------:R-:W-:Y:S01]  /*8170*/  ISETP.NE.U32.AND P1, PT, RZ, UR10, PT ;  /* 0x0000000aff007c0c */ /* 0x000fe2000bf25070 */
[C---:B------:R-:W-:Y:S01]  /*8180*/  IMAD.WIDE.U32 R2, R5.reuse, UR6, R16 ;  /* 0x0000000605027c25 */ /* 0x040fe2000f8e0010 */
[----:B0-----:R-:W-:Y:S01]  /*8190*/  R2UR UR5, R12 ;  /* 0x000000000c0572ca */ /* 0x001fe200000e0000 */
[----:B------:R-:W0:Y:S01]  /*81a0*/  F2I.U32.TRUNC.NTZ R6, R6 ;  /* 0x0000000600067305 */ /* 0x000e22000020f000 */
[----:B------:R-:W1:Y:S01]  /*81b0*/  LDC R12, c[0x0][0x610] ;  /* 0x00018400ff0c7b82 */ /* 0x000e620000000800 */
[----:B------:R-:W-:Y:S01]  /*81c0*/  IMAD R5, R5, UR7, R4 ;  /* 0x0000000705057c24 */ /* 0x000fe2000f8e0204 */
[----:B------:R-:W-:Y:S01]  /*81d0*/  ULDC UR6, c[0x0][0x618] ;  /* 0x0001860000067ab9 */ /* 0x000fe20000000800 */
[----:B------:R-:W-:-:S02]  /*81e0*/  ISETP.NE.AND.EX P1, PT, RZ, UR11, PT, P1 ;  /* 0x0000000bff007c0c */ /* 0x000fc4000bf25310 */
[----:B------:R-:W-:-:S05]  /*81f0*/  IMAD.IADD R3, R3, 0x1, R5 ;  /* 0x0000000103037824 */ /* 0x000fca00078e0205 */
[--C-:B------:R-:W-:Y:S02]  /*8200*/  SHF.R.U64 R14, R2, UR6, R3.reuse ;  /* 0x00000006020e7c19 */ /* 0x100fe40008001203 */
[----:B------:R-:W-:Y:S01]  /*8210*/  SHF.R.U32.HI R3, RZ, UR6, R3 ;  /* 0x00000006ff037c19 */ /* 0x000fe20008011603 */
[----:B------:R-:W-:Y:S01]  /*8220*/  ULDC UR6, c[0x0][0x608] ;  /* 0x0001820000067ab9 */ /* 0x000fe20000000800 */
[----:B0-----:R-:W-:Y:S02]  /*8230*/  R2UR UR7, R6 ;  /* 0x00000000060772ca */ /* 0x001fe400000e0000 */
[--C-:B------:R-:W-:Y:S02]  /*8240*/  SHF.R.U64 R15, R14, UR6, R3.reuse ;  /* 0x000000060e0f7c19 */ /* 0x100fe40008001203 */
[----:B------:R-:W-:Y:S01]  /*8250*/  SHF.R.U32.HI R2, RZ, UR6, R3 ;  /* 0x00000006ff027c19 */ /* 0x000fe20008011603 */
[----:B------:R-:W-:-:S03]  /*8260*/  UIADD3 UR6, -UR5, URZ, URZ ;  /* 0x0000003f05067290 */ /* 0x000fc6000fffe13f */
[--C-:B------:R-:W-:Y:S01]  /*8270*/  SHF.R.U64 R21, R15, UR8, R2.reuse ;  /* 0x000000080f157c19 */ /* 0x100fe20008001202 */
[----:B------:R-:W-:Y:S01]  /*8280*/  ULDC UR5, c[0x0][0x144] ;  /* 0x0000510000057ab9 */ /* 0x000fe20000000800 */
[----:B------:R-:W-:-:S03]  /*8290*/  SHF.R.U32.HI R3, RZ, UR8, R2 ;  /* 0x00000008ff037c19 */ /* 0x000fc60008011602 */
[----:B------:R-:W-:Y:S01]  /*82a0*/  IMAD.MOV.U32 R2, RZ, RZ, R21 ;  /* 0x000000ffff027224 */ /* 0x000fe200078e0015 */
[----:B------:R-:W-:Y:S06]  /*82b0*/  @!P1 BRA `(.L_x_177) ;  /* 0x0000000000289947 */ /* 0x000fec0003800000 */
        /* <DEDUP_REMOVED lines=10> */
.L_x_177:
[----:B------:R-:W-:Y:S01]  /*8360*/  UISETP.NE.AND UP0, UPT, UR45, URZ, UPT ;  /* 0x0000003f2d00728c */ /* 0x000fe2000bf05270 */
[----:B------:R-:W-:Y:S01]  /*8370*/  SHF.R.U64 R3, R2, UR12, R3 ;  /* 0x0000000c02037c19 */ /* 0x000fe20008001203 */
[----:B------:R-:W-:Y:S01]  /*8380*/  UIADD3 UR7, -UR7, URZ, URZ ;  /* 0x0000003f07077290 */ /* 0x000fe2000fffe13f */
[----:B------:R-:W-:Y:S01]  /*8390*/  LOP3.LUT R2, R15, UR22, RZ, 0xc0, !PT ;  /* 0x000000160f027c12 */ /* 0x000fe2000f8ec0ff */
[----:B------:R-:W-:Y:S01]  /*83a0*/  UIMAD UR4, UR5, UR6, UR4 ;  /* 0x00000006050472a4 */ /* 0x000fe2000f8e0204 */
[----:B------:R-:W-:Y:S01]  /*83b0*/  LOP3.LUT R5, R14, UR13, RZ, 0xc0, !PT ;  /* 0x0000000d0e057c12 */ /* 0x000fe2000f8ec0ff */
[----:B------:R-:W-:Y:S01]  /*83c0*/  IMAD.MOV R4, RZ, RZ, -R3 ;  /* 0x000000ffff047224 */ /* 0x000fe200078e0a03 */
[----:B------:R-:W-:Y:S01]  /*83d0*/  ULDC UR5, c[0x0][0x148] ;  /* 0x0000520000057ab9 */ /* 0x000fe20000000800 */
[----:B------:R-:W-:Y:S01]  /*83e0*/  IMAD R3, R3, UR21, R2 ;  /* 0x0000001503037c24 */ /* 0x000fe2000f8e0202 */
[----:B------:R-:W-:Y:S02]  /*83f0*/  PLOP3.LUT P1, PT, PT, PT, UP0, 0x80, 0x0 ;  /* 0x000000000000781c */ /* 0x000fe40003f2f008 */
[----:B------:R-:W-:-:S03]  /*8400*/  @UP0 UIMAD UR4, UR5, UR7, UR9 ;  /* 0x00000007050402a4 */ /* 0x000fc6000f8e0209 */
[----:B------:R-:W-:Y:S02]  /*8410*/  ULDC UR5, c[0x0][0x638] ;  /* 0x00018e0000057ab9 */ /* 0x000fe40000000800 */
[----:B------:R-:W-:Y:S02]  /*8420*/  IMAD R2, R4, UR5, R21 ;  /* 0x0000000504027c24 */ /* 0x000fe4000f8e0215 */
[----:B-1----:R-:W-:Y:S01]  /*8430*/  IMAD R12, R3, R12, UR4 ;  /* 0x00000004030c7e24 */ /* 0x002fe2000f8e020c */
[----:B------:R-:W-:Y:S01]  /*8440*/  ULDC UR4, c[0x0][0x600] ;  /* 0x0001800000047ab9 */ /* 0x000fe20000000800 */
[----:B------:R-:W-:Y:S02]  /*8450*/  IMAD.MOV.U32 R3, RZ, RZ, 0x1 ;  /* 0x00000001ff037424 */ /* 0x000fe400078e00ff */
[----:B------:R-:W-:-:S05]  /*8460*/  IMAD R5, R2, UR4, R5 ;  /* 0x0000000402057c24 */ /* 0x000fca000f8e0205 */
[----:B------:R-:W-:Y:S02]  /*8470*/  SEL R2, R5, R12, !P1 ;  /* 0x0000000c05027207 */ /* 0x000fe40004800000 */
[----:B------:R-:W-:-:S07]  /*8480*/  SEL R18, R12, R5, !P1 ;  /* 0x000000050c127207 */ /* 0x000fce0004800000 */
.L_x_175:
[----:B------:R-:W-:Y:S05]  /*8490*/  BSYNC B1 ;  /* 0x0000000000017941 */ /* 0x000fea0003800000 */
.L_x_174:
[----:B------:R-:W-:-:S13]  /*84a0*/  LOP3.LUT P1, RZ, R3, 0xff, RZ, 0xc0, !PT ;  /* 0x000000ff03ff7812 */ /* 0x000fda000782c0ff */
[----:B------:R-:W-:Y:S05]  /*84b0*/  @P1 BRA `(.L_x_178) ;  /* 0xfffffff000a81947 */ /* 0x000fea000383ffff */
[----:B------:R-:W-:Y:S05]  /*84c0*/  BSYNC B0 ;  /* 0x0000000000007941 */ /* 0x000fea0003800000 */
.L_x_166:
[----:B------:R-:W-:-:S03]  /*84d0*/  UMOV UR4, 0xffffffff ;  /* 0xffffffff00047882 */ /* 0x000fc60000000000 */
[----:B------:R-:W-:Y:S05]  /*84e0*/  BRA.DIV UR4, `(.L_x_179) ;  /* 0x0000000204fc7947 */ /* 0x000fea000b800000 */
[----:B------:R-:W-:-:S13]  /*84f0*/  ELECT P6, URZ, PT ;  /* 0x00000000003f782f */ /* 0x000fda00038c0000 */
.L_x_193:
[----:B------:R-:W-:Y:S04]  /*8500*/  BSSY B0, `(.L_x_180) ;  /* 0x000001a000007945 */ /* 0x000fe80003800000 */
[----:B------:R-:W-:Y:S05]  /*8510*/  @!P6 BRA `(.L_x_181) ;  /* 0x000000000060e947 */ /* 0x000fea0003800000 */
[----:B------:R-:W-:-:S04]  /*8520*/  ULOP3.LUT UR4, UR39, 0x2, URZ, 0xfc, !UPT ;  /* 0x0000000227047892 */ /* 0x000fc8000f8efc3f */
[----:B------:R-:W-:-:S06]  /*8530*/  UISETP.NE.AND UP0, UPT, UR4, 0x3, UPT ;  /* 0x000000030400788c */ /* 0x000fcc000bf05270 */
[----:B------:R-:W-:-:S13]  /*8540*/  PLOP3.LUT P0, PT, PT, PT, UP0, 0x80, 0x0 ;  /* 0x000000000000781c */ /* 0x000fda0003f0f008 */
[----:B------:R-:W-:Y:S05]  /*8550*/  @!P0 BRA `(.L_x_182) ;  /* 0x0000000000048947 */ /* 0x000fea0003800000 */
[----:B------:R-:W-:Y:S01]  /*8560*/  BPT.TRAP 0x1 ;  /* 0x000000040000795c */ /* 0x000fe20000300000 */
.L_x_182:
[----:B------:R-:W0:Y:S01]  /*8570*/  S2R R3, SR_CgaCtaId ;  /* 0x0000000000037919 */ /* 0x000e220000008800 */
[----:B------:R-:W-:-:S04]  /*8580*/  MOV R2, 0x400 ;  /* 0x0000040000027802 */ /* 0x000fc80000000f00 */
[----:B0-----:R-:W-:Y:S02]  /*8590*/  LEA R3, R3, R2, 0x18 ;  /* 0x0000000203037211 */ /* 0x001fe400078ec0ff */
[----:B------:R-:W-:-:S03]  /*85a0*/  SHF.L.U32 R2, R0, 0x1f, RZ ;  /* 0x0000001f00027819 */ /* 0x000fc600000006ff */
[----:B------:R-:W-:-:S04]  /*85b0*/  VIADD R3, R3, 0x10 ;  /* 0x0000001003037836 */ /* 0x000fc80000000000 */
[C---:B------:R-:W-:Y:S02]  /*85c0*/  IMAD R7, R8.reuse, 0x8, R3 ;  /* 0x0000000808077824 */ /* 0x040fe400078e0203 */
[----:B------:R-:W-:Y:S02]  /*85d0*/  VIADD R8, R8, 0x1 ;  /* 0x0000000108087836 */ /* 0x000fe40000000000 */
[----:B------:R-:W0:Y:S03]  /*85e0*/  SYNCS.PHASECHK.TRANS64.TRYWAIT P0, [R7+URZ], R2 ;  /* 0x00000002070075a7 */ /* 0x000e26000800017f */
[----:B------:R-:W-:-:S04]  /*85f0*/  ISETP.NE.AND P1, PT, R8, 0x2, PT ;  /* 0x000000020800780c */ /* 0x000fc80003f25270 */
[----:B------:R-:W-:Y:S02]  /*8600*/  SEL R5, RZ, 0x1, P1 ;  /* 0x00000001ff057807 */ /* 0x000fe40000800000 */
[----:B------:R-:W-:Y:S02]  /*8610*/  SEL R8, R8, RZ, P1 ;  /* 0x000000ff08087207 */ /* 0x000fe40000800000 */
[----:B------:R-:W-:Y:S01]  /*8620*/  LOP3.LUT R0, R0, R5, RZ, 0x3c, !PT ;  /* 0x0000000500007212 */ /* 0x000fe200078e3cff */
[----:B0-----:R-:W-:Y:S06]  /*8630*/  @!P0 BRA `(.L_x_183) ;  /* 0x0000000000c88947 */ /* 0x001fec0003800000 */
.L_x_194:
[----:B------:R-:W-:Y:S01]  /*8640*/  IMAD R3, R8, 0x8, R3 ;  /* 0x0000000808037824 */ /* 0x000fe200078e0203 */
[----:B------:R-:W-:-:S07]  /*8650*/  SHF.L.U32 R0, R0, 0x1f, RZ ;  /* 0x0000001f00007819 */ /* 0x000fce00000006ff */
.L_x_184:
[----:B-1----:R1:W2:Y:S02]  /*8660*/  SYNCS.PHASECHK.TRANS64.TRYWAIT P0, [R3+URZ], R0 ;  /* 0x00000000030075a7 */ /* 0x0022a4000800017f */
[----:B--2---:R-:W-:Y:S05]  /*8670*/  @!P0 NANOSLEEP.SYNCS 0x989680 ;  /* 0x009896800000895d */ /* 0x004fea0003900000 */
[----:B------:R-:W2:Y:S02]  /*8680*/  @!P0 SYNCS.PHASECHK.TRANS64 P0, [R3+URZ], R0 ;  /* 0x00000000030085a7 */ /* 0x000ea4000800007f */
[----:B--2---:R-:W-:Y:S05]  /*8690*/  @!P0 BRA `(.L_x_184) ;  /* 0xfffffffc00f08947 */ /* 0x004fea000383ffff */
.L_x_181:
[----:B------:R-:W-:Y:S05]  /*86a0*/  BSYNC B0 ;  /* 0x0000000000007941 */ /* 0x000fea0003800000 */
.L_x_180:
[----:B------:R-:W-:Y:S05]  /*86b0*/  EXIT ;  /* 0x000000000000794d */ /* 0x000fea0003800000 */
.L_x_18:
[----:B0-----:R0:W1:Y:S02]  /*86c0*/  SYNCS.PHASECHK.TRANS64.TRYWAIT P0, [R97+URZ+-0x8], R0 ;  /* 0xfffff800610075a7 */ /* 0x001064000800017f */
[----:B-1----:R-:W-:Y:S05]  /*86d0*/  @!P0 NANOSLEEP.SYNCS 0x989680 ;  /* 0x009896800000895d */ /* 0x002fea0003900000 */
[----:B------:R-:W1:Y:S02]  /*86e0*/  @!P0 SYNCS.PHASECHK.TRANS64 P0, [R97+URZ+-0x8], R0 ;  /* 0xfffff800610085a7 */ /* 0x000e64000800007f */
[----:B-1----:R-:W-:Y:S05]  /*86f0*/  @!P0 BRA `(.L_x_18) ;  /* 0xfffffffc00f08947 */ /* 0x002fea000383ffff */
[----:B------:R-:W-:Y:S05]  /*8700*/  BRA `(.L_x_185) ;  /* 0xffffff9000547947 */ /* 0x000fea000383ffff */
.L_x_23:
[----:B-1----:R1:W2:Y:S02]  /*8710*/  SYNCS.PHASECHK.TRANS64.TRYWAIT P1, [R3+URZ], R0 ;  /* 0x00000000030075a7 */ /* 0x0022a4000802017f */
[----:B--2---:R-:W-:Y:S05]  /*8720*/  @!P1 NANOSLEEP.SYNCS 0x989680 ;  /* 0x009896800000995d */ /* 0x004fea0003900000 */
[----:B------:R-:W2:Y:S02]  /*8730*/  @!P1 SYNCS.PHASECHK.TRANS64 P1, [R3+URZ], R0 ;  /* 0x00000000030095a7 */ /* 0x000ea4000802007f */
[----:B--2---:R-:W-:Y:S05]  /*8740*/  @!P1 BRA `(.L_x_23) ;  /* 0xfffffffc00f09947 */ /* 0x004fea000383ffff */
[----:B------:R-:W-:Y:S05]  /*8750*/  BRA `(.L_x_22) ;  /* 0xffffff9000cc7947 */ /* 0x000fea000383ffff */
.L_x_28:
[----:B-1----:R-:W-:-:S04]  /*8760*/  IMAD.U32 R5, RZ, RZ, UR4 ;  /* 0x00000004ff057e24 */ /* 0x002fc8000f8e00ff */
[----:B------:R1:W2:Y:S03]  /*8770*/  SYNCS.PHASECHK.TRANS64.TRYWAIT P1, [R5+URZ], R4 ;  /* 0x00000004050075a7 */ /* 0x0002a6000802017f */
[----:B--2---:R-:W-:Y:S05]  /*8780*/  @!P1 NANOSLEEP.SYNCS 0x989680 ;  /* 0x009896800000995d */ /* 0x004fea0003900000 */
[----:B------:R-:W2:Y:S02]  /*8790*/  @!P1 SYNCS.PHASECHK.TRANS64 P1, [R5+URZ], R4 ;  /* 0x00000004050095a7 */ /* 0x000ea4000802007f */
[----:B--2---:R-:W-:Y:S05]  /*87a0*/  @!P1 BRA `(.L_x_28) ;  /* 0xfffffffc00ec9947 */ /* 0x004fea000383ffff */
[----:B------:R-:W-:Y:S05]  /*87b0*/  BRA `(.L_x_27) ;  /* 0xffffff9800ec7947 */ /* 0x000fea000383ffff */
.L_x_34:
[----:B0-----:R0:W1:Y:S02]  /*87c0*/  SYNCS.PHASECHK.TRANS64.TRYWAIT P0, [R97+URZ+0x8], R0 ;  /* 0x00000800610075a7 */ /* 0x001064000800017f */
[----:B-1----:R-:W-:Y:S05]  /*87d0*/  @!P0 NANOSLEEP.SYNCS 0x989680 ;  /* 0x009896800000895d */ /* 0x002fea0003900000 */
[----:B------:R-:W1:Y:S02]  /*87e0*/  @!P0 SYNCS.PHASECHK.TRANS64 P0, [R97+URZ+0x8], R0 ;  /* 0x00000800610085a7 */ /* 0x000e64000800007f */
[----:B-1----:R-:W-:Y:S05]  /*87f0*/  @!P0 BRA `(.L_x_34) ;  /* 0xfffffffc00f08947 */ /* 0x002fea000383ffff */
[----:B------:R-:W-:Y:S05]  /*8800*/  BRA `(.L_x_186) ;  /* 0xffffffa400587947 */ /* 0x000fea000383ffff */
.L_x_167:
[----:B------:R-:W-:Y:S01]  /*8810*/  BSSY B1, `(.L_x_187) ;  /* 0x0000006000017945 */ /* 0x000fe20003800000 */
[----:B------:R-:W-:-:S07]  /*8820*/  IMAD.MOV.U32 R15, RZ, RZ, -0x1 ;  /* 0xffffffffff0f7424 */ /* 0x000fce00078e00ff */
[----:B-----5:R-:W-:Y:S05]  /*8830*/  WARPSYNC.COLLECTIVE R15, `(.L_x_188) ;  /* 0x000000000f0c7348 */ /* 0x020fea0003c00000 */
[----:B------:R-:W-:Y:S02]  /*8840*/  ELECT P6, UR62, PT ;  /* 0x00000000003e782f */ /* 0x000fe400038c0000 */
[----:B------:R-:W-:Y:S01]  /*8850*/  MOV R14, UR62 ;  /* 0x0000003e000e7c02 */ /* 0x000fe20008000f00 */
[----:B-----5:R-:W-:Y:S10]  /*8860*/  ENDCOLLECTIVE ;  /* 0x000000000000791b */ /* 0x020ff40003800000 */
.L_x_188:
[----:B------:R-:W-:Y:S05]  /*8870*/  BSYNC B1 ;  /* 0x0000000000017941 */ /* 0x000fea0003800000 */
.L_x_187:
[----:B------:R-:W-:Y:S05]  /*8880*/  BRA `(.L_x_189) ;  /* 0xffffffec00c07947 */ /* 0x000fea000383ffff */
.L_x_170:
[----:B0-----:R0:W1:Y:S02]  /*8890*/  SYNCS.PHASECHK.TRANS64.TRYWAIT P1, [R12+URZ+0x10], R3 ;  /* 0x000010030c0075a7 */ /* 0x001064000802017f */
[----:B-1----:R-:W-:Y:S05]  /*88a0*/  @!P1 NANOSLEEP.SYNCS 0x989680 ;  /* 0x009896800000995d */ /* 0x002fea0003900000 */
[----:B------:R-:W1:Y:S02]  /*88b0*/  @!P1 SYNCS.PHASECHK.TRANS64 P1, [R12+URZ+0x10], R3 ;  /* 0x000010030c0095a7 */ /* 0x000e64000802007f */
[----:B-1----:R-:W-:Y:S05]  /*88c0*/  @!P1 BRA `(.L_x_170) ;  /* 0xfffffffc00f09947 */ /* 0x002fea000383ffff */
[----:B------:R-:W-:Y:S05]  /*88d0*/  BRA `(.L_x_190) ;  /* 0xffffffec00f47947 */ /* 0x000fea000383ffff */
.L_x_179:
[----:B------:R-:W-:Y:S01]  /*88e0*/  BSSY B0, `(.L_x_191) ;  /* 0x0000006000007945 */ /* 0x000fe20003800000 */
[----:B------:R-:W-:-:S07]  /*88f0*/  IMAD.MOV.U32 R15, RZ, RZ, -0x1 ;  /* 0xffffffffff0f7424 */ /* 0x000fce00078e00ff */
[----:B-----5:R-:W-:Y:S05]  /*8900*/  WARPSYNC.COLLECTIVE R15, `(.L_x_192) ;  /* 0x000000000f0c7348 */ /* 0x020fea0003c00000 */
[----:B------:R-:W-:Y:S02]  /*8910*/  ELECT P6, UR62, PT ;  /* 0x00000000003e782f */ /* 0x000fe400038c0000 */
[----:B------:R-:W-:Y:S01]  /*8920*/  MOV R14, UR62 ;  /* 0x0000003e000e7c02 */ /* 0x000fe20008000f00 */
[----:B-----5:R-:W-:Y:S10]  /*8930*/  ENDCOLLECTIVE ;  /* 0x000000000000791b */ /* 0x020ff40003800000 */
.L_x_192:
[----:B------:R-:W-:Y:S05]  /*8940*/  BSYNC B0 ;  /* 0x0000000000007941 */ /* 0x000fea0003800000 */
.L_x_191:
[----:B------:R-:W-:Y:S05]  /*8950*/  BRA `(.L_x_193) ;  /* 0xfffffff800e87947 */ /* 0x000fea000383ffff */
.L_x_183:
[----:B0-----:R0:W1:Y:S02]  /*8960*/  SYNCS.PHASECHK.TRANS64.TRYWAIT P0, [R7+URZ], R2 ;  /* 0x00000002070075a7 */ /* 0x001064000800017f */
[----:B-1----:R-:W-:Y:S05]  /*8970*/  @!P0 NANOSLEEP.SYNCS 0x989680 ;  /* 0x009896800000895d */ /* 0x002fea0003900000 */
[----:B------:R-:W1:Y:S02]  /*8980*/  @!P0 SYNCS.PHASECHK.TRANS64 P0, [R7+URZ], R2 ;  /* 0x00000002070085a7 */ /* 0x000e64000800007f */
[----:B-1----:R-:W-:Y:S05]  /*8990*/  @!P0 BRA `(.L_x_183) ;  /* 0xfffffffc00f08947 */ /* 0x002fea000383ffff */
[----:B------:R-:W-:Y:S05]  /*89a0*/  BRA `(.L_x_194) ;  /* 0xfffffffc00247947 */ /* 0x000fea000383ffff */
.L_x_195:
[----:B------:R-:W-:-:S00]  /*89b0*/  BRA `(.L_x_195) ;  /* 0xfffffffc00fc7947 */ /* 0x000fc0000383ffff */
[----:B------:R-:W-:-:S00]  /*89c0*/  NOP ;  /* 0x0000000000007918 */ /* 0x000fc00000000000 */
        /* <DEDUP_REMOVED lines=11> */
.L_x_196:


//--------------------- .nv.global.init           --------------------------
	.section	.nv.global.init,"aw",@progbits
.nv.global.init:
	.type		$str$22,@object
	.size		$str$22,($str$23 - $str$22)
$str$22:
        /*0000*/ 	.byte	0x6b, 0x5f, 0x74, 0x69, 0x6c, 0x65, 0x5f, 0x63, 0x6f, 0x75, 0x6e, 0x74, 0x20, 0x3e, 0x3d, 0x20
        /*0010*/ 	.byte	0x31, 0x00
	.type		$str$23,@object
	.size		$str$23,(__unnamed_1 - $str$23)
$str$23:
        /*0012*/ 	.byte	0x2f, 0x74, 0x6d, 0x70, 0x2f, 0x63, 0x75, 0x74, 0x6c, 0x61, 0x73, 0x73, 0x5f, 0x73, 0x77, 0x65
        /*0022*/ 	.byte	0x65, 0x70, 0x5f, 0x73, 0x72, 0x63, 0x2f, 0x69, 0x6e, 0x63, 0x6c, 0x75, 0x64, 0x65, 0x2f, 0x63
        /*0032*/ 	.byte	0x75, 0x74, 0x6c, 0x61, 0x73, 0x73, 0x2f, 0x67, 0x65, 0x6d, 0x6d, 0x2f, 0x63, 0x6f, 0x6c, 0x6c
        /*0042*/ 	.byte	0x65, 0x63, 0x74, 0x69, 0x76, 0x65, 0x2f, 0x73, 0x6d, 0x39, 0x30, 0x5f, 0x6d, 0x6d, 0x61, 0x5f
        /*0052*/ 	.byte	0x74, 0x6d, 0x61, 0x5f, 0x67, 0x6d, 0x6d, 0x61, 0x5f, 0x73, 0x73, 0x5f, 0x77, 0x61, 0x72, 0x70
        /*0062*/ 	.byte	0x73, 0x70, 0x65, 0x63, 0x69, 0x61, 0x6c, 0x69, 0x7a, 0x65, 0x64, 0x2e, 0x68, 0x70, 0x70, 0x00
	.type		__unnamed_1,@object
	.size		__unnamed_1,(.L_0 - __unnamed_1)
__unnamed_1:
        /*0072*/ 	.byte	0x76, 0x6f, 0x69, 0x64, 0x20, 0x63, 0x75, 0x74, 0x6c, 0x61, 0x73, 0x73, 0x3a, 0x3a, 0x67, 0x65
        /* <DEDUP_REMOVED lines=177> */
        /*0b92*/ 	.byte	0x74, 0x69, 0x74, 0x79, 0x5d, 0x00
.L_0:


//--------------------- .nv.shared._ZN7cutlass13device_kernelINS_4gemm6kernel13GemmUniversalIN4cute5tupleIJiiiiEEENS1_10collective13CollectiveMmaINS1_34MainloopSm90TmaGmmaWarpSpecializedILi2ENS5_IJNS4_1CILi8EEENSA_ILi1EEESC_EEENS1_32KernelTmaWarpSpecializedPingpongEEENS5_IJNSA_ILi64EEENSA_ILi128EEESH_EEENS_10tfloat32_tENS5_IJlSC_lEEESJ_SK_NS4_8TiledMMAINS4_8MMA_AtomIJNS4_4SM904GMMA30MMA_64x128x8_F32TF32TF32_SS_TNILNSO_7ScaleInE1ELSQ_1EEEEEENS4_6LayoutINS5_IJSC_SC_SC_EEENS5_IJNSA_ILi0EEESV_SV_EEEEENS5_IJNS4_10UnderscoreESY_SY_EEEEENS4_13SM90_TMA_LOADENS4_14ComposedLayoutINS4_7SwizzleILi3ELi4ELi3EEENS4_18smem_ptr_flag_bitsILi32EEENST_INS5_IJSB_NSA_ILi32EEEEEENS5_IJS17_SC_EEEEEEEvNS4_8identityENS4_23SM90_TMA_LOAD_MULTICASTES1B_vS1C_EENS_8epilogue10collective6detail29Sm90TmaWarpSpecializedAdapterINS1G_15DefaultEpilogueISJ_SK_SK_NS1F_6thread17LinearCombinationISJ_Li1EffLNS1K_9ScaleType4KindE0ELNS_15FloatRoundStyleE2ESJ_EENS1_15EpilogueDefaultEEEEEvvEEEEvNT_6ParamsE --------------------------
	.section	.nv.shared._ZN7cutlass13device_kernelINS_4gemm6kernel13GemmUniversalIN4cute5tupleIJiiiiEEENS1_10collective13CollectiveMmaINS1_34MainloopSm90TmaGmmaWarpSpecializedILi2ENS5_IJNS4_1CILi8EEENSA_ILi1EEESC_EEENS1_32KernelTmaWarpSpecializedPingpongEEENS5_IJNSA_ILi64EEENSA_ILi128EEESH_EEENS_10tfloat32_tENS5_IJlSC_lEEESJ_SK_NS4_8TiledMMAINS4_8MMA_AtomIJNS4_4SM904GMMA30MMA_64x128x8_F32TF32TF32_SS_TNILNSO_7ScaleInE1ELSQ_1EEEEEENS4_6LayoutINS5_IJSC_SC_SC_EEENS5_IJNSA_ILi0EEESV_SV_EEEEENS5_IJNS4_10UnderscoreESY_SY_EEEEENS4_13SM90_TMA_LOADENS4_14ComposedLayoutINS4_7SwizzleILi3ELi4ELi3EEENS4_18smem_ptr_flag_bitsILi32EEENST_INS5_IJSB_NSA_ILi32EEEEEENS5_IJS17_SC_EEEEEEEvNS4_8identityENS4_23SM90_TMA_LOAD_MULTICASTES1B_vS1C_EENS_8epilogue10collective6detail29Sm90TmaWarpSpecializedAdapterINS1G_15DefaultEpilogueISJ_SK_SK_NS1F_6thread17LinearCombinationISJ_Li1EffLNS1K_9ScaleType4KindE0ELNS_15FloatRoundStyleE2ESJ_EENS1_15EpilogueDefaultEEEEEvvEEEEvNT_6ParamsE,"aw",@nobits
	.sectionflags	@""
	.align	16
	.zero		1024


//--------------------- .nv.shared.reserved.0     --------------------------
	.section	.nv.shared.reserved.0,"aw",@nobits
	.weak		__nv_reservedSMEM_offset_0_alias
	.size		__nv_reservedSMEM_offset_0_alias, 0, 0
	.other		__nv_reservedSMEM_offset_0_alias,@"STO_CUDA_RESERVED_SHARED STV_DEFAULT"
__nv_reservedSMEM_offset_0_alias:
	.zero		0


//--------------------- .nv.global                --------------------------
	.section	.nv.global,"aw",@nobits
.nv.global:
	.type		_ZN40_INTERNAL_3274e080_4_k_cu_949e20d1_205814cute1_E,@object
	.size		_ZN40_INTERNAL_3274e080_4_k_cu_949e20d1_205814cute1_E,(_ZN40_INTERNAL_3274e080_4_k_cu_949e20d1_205814cuda3std3__45__cpo6cbeginE - _ZN40_INTERNAL_3274e080_4_k_cu_949e20d1_205814cute1_E)
_ZN40_INTERNAL_3274e080_4_k_cu_949e20d1_205814cute1_E:
	.zero		1
	.type		_ZN40_INTERNAL_3274e080_4_k_cu_949e20d1_205814cuda3std3__45__cpo6cbeginE,@object
	.size		_ZN40_INTERNAL_3274e080_4_k_cu_949e20d1_205814cuda3std3__45__cpo6cbeginE,(_ZN40_INTERNAL_3274e080_4_k_cu_949e20d1_205814cuda3std3__48in_placeE - _ZN40_INTERNAL_3274e080_4_k_cu_949e20d1_205814cuda3std3__45__cpo6cbeginE)
_ZN40_INTERNAL_3274e080_4_k_cu_949e20d1_205814cuda3std3__45__cpo6cbeginE:
	.zero		1
	.type		_ZN40_INTERNAL_3274e080_4_k_cu_949e20d1_205814cuda3std3__48in_placeE,@object
	.size		_ZN40_INTERNAL_3274e080_4_k_cu_949e20d1_205814cuda3std3__48in_placeE,(_ZN40_INTERNAL_3274e080_4_k_cu_949e20d1_205814cuda3std6ranges3__45__cpo9iter_moveE - _ZN40_INTERNAL_3274e080_4_k_cu_949e20d1_205814cuda3std3__48in_placeE)
_ZN40_INTERNAL_3274e080_4_k_cu_949e20d1_205814cuda3std3__48in_placeE:
	.zero		1
	.type		_ZN40_INTERNAL_3274e080_4_k_cu_949e20d1_205814cuda3std6ranges3__45__cpo9iter_moveE,@object
	.size		_ZN40_INTERNAL_3274e080_4_k_cu_949e20d1_205814cuda3std6ranges3__45__cpo9iter_moveE,(_ZN40_INTERNAL_3274e080_4_k_cu_949e20d1_205814cuda3std3__45__cpo5beginE - _ZN40_INTERNAL_3274e080_4_k_cu_949e20d1_205814cuda3std6ranges3__45__cpo9iter_moveE)
_ZN40_INTERNAL_3274e080_4_k_cu_949e20d1_205814cuda3std6ranges3__45__cpo9iter_moveE:
	.zero		1
	.type		_ZN40_INTERNAL_3274e080_4_k_cu_949e20d1_205814cuda3std3__45__cpo5beginE,@object
	.size		_ZN40_INTERNAL_3274e080_4_k_cu_949e20d1_205814cuda3std3__45__cpo5beginE,(_ZN40_INTERNAL_3274e080_4_k_cu_949e20d1_205814cuda3std3__442_GLOBAL__N__3274e080_4_k_cu_949e20d1_205816ignoreE - _ZN40_INTERNAL_3274e080_4_k_cu_949e20d1_205814cuda3std3__45__cpo5beginE)
_ZN40_INTERNAL_3274e080_4_k_cu_949e20d1_205814cuda3std3__45__cpo5beginE:
	.zero		1
	.type		_ZN40_INTERNAL_3274e080_4_k_cu_949e20d1_205814cuda3std3__442_GLOBAL__N__3274e080_4_k_cu_949e20d1_205816ignoreE,@object
	.size		_ZN40_INTERNAL_3274e080_4_k_cu_949e20d1_205814cuda3std3__442_GLOBAL__N__3274e080_4_k_cu_949e20d1_205816ignoreE,(_ZN40_INTERNAL_3274e080_4_k_cu_949e20d1_205814cute7productE - _ZN40_INTERNAL_3274e080_4_k_cu_949e20d1_205814cuda3std3__442_GLOBAL__N__3274e080_4_k_cu_949e20d1_205816ignoreE)
_ZN40_INTERNAL_3274e080_4_k_cu_949e20d1_205814cuda3std3__442_GLOBAL__N__3274e080_4_k_cu_949e20d1_205816ignoreE:
	.zero		1
	.type		_ZN40_INTERNAL_3274e080_4_k_cu_949e20d1_205814cute7productE,@object
	.size		_ZN40_INTERNAL_3274e080_4_k_cu_949e20d1_205814cute7productE,(_ZN40_INTERNAL_3274e080_4_k_cu_949e20d1_205814cuda3std3__45__cpo3endE - _ZN40_INTERNAL_3274e080_4_k_cu_949e20d1_205814cute7productE)
_ZN40_INTERNAL_3274e080_4_k_cu_949e20d1_205814cute7productE:
	.zero		1
	.type		_ZN40_INTERNAL_3274e080_4_k_cu_949e20d1_205814cuda3std3__45__cpo3endE,@object
	.size		_ZN40_INTERNAL_3274e080_4_k_cu_949e20d1_205814cuda3std3__45__cpo3endE,(_ZN40_INTERNAL_3274e080_4_k_cu_949e20d1_205814cuda3std3__419piecewise_constructE - _ZN40_INTERNAL_3274e080_4_k_cu_949e20d1_205814cuda3std3__45__cpo3endE)
_ZN40_INTERNAL_3274e080_4_k_cu_949e20d1_205814cuda3std3__45__cpo3endE:
	.zero		1
	.type		_ZN40_INTERNAL_3274e080_4_k_cu_949e20d1_205814cuda3std3__419piecewise_constructE,@object
	.size		_ZN40_INTERNAL_3274e080_4_k_cu_949e20d1_205814cuda3std3__419piecewise_constructE,(_ZN40_INTERNAL_3274e080_4_k_cu_949e20d1_205814cuda3std3__45__cpo4cendE - _ZN40_INTERNAL_3274e080_4_k_cu_949e20d1_205814cuda3std3__419piecewise_constructE)
_ZN40_INTERNAL_3274e080_4_k_cu_949e20d1_205814cuda3std3__419piecewise_constructE:
	.zero		1
	.type		_ZN40_INTERNAL_3274e080_4_k_cu_949e20d1_205814cuda3std3__45__cpo4cendE,@object
	.size		_ZN40_INTERNAL_3274e080_4_k_cu_949e20d1_205814cuda3std3__45__cpo4cendE,(_ZN40_INTERNAL_3274e080_4_k_cu_949e20d1_205814cuda3std6ranges3__45__cpo4swapE - _ZN40_INTERNAL_3274e080_4_k_cu_949e20d1_205814cuda3std3__45__cpo4cendE)
_ZN40_INTERNAL_3274e080_4_k_cu_949e20d1_205814cuda3std3__45__cpo4cendE:
	.zero		1
	.type		_ZN40_INTERNAL_3274e080_4_k_cu_949e20d1_205814cuda3std6ranges3__45__cpo4swapE,@object
	.size		_ZN40_INTERNAL_3274e080_4_k_cu_949e20d1_205814cuda3std6ranges3__45__cpo4swapE,(.L_8 - _ZN40_INTERNAL_3274e080_4_k_cu_949e20d1_205814cuda3std6ranges3__45__cpo4swapE)
_ZN40_INTERNAL_3274e080_4_k_cu_949e20d1_205814cuda3std6ranges3__45__cpo4swapE:
	.zero		1
.L_8:


//--------------------- .nv.constant0._ZN7cutlass13device_kernelINS_4gemm6kernel13GemmUniversalIN4cute5tupleIJiiiiEEENS1_10collective13CollectiveMmaINS1_34MainloopSm90TmaGmmaWarpSpecializedILi2ENS5_IJNS4_1CILi8EEENSA_ILi1EEESC_EEENS1_32KernelTmaWarpSpecializedPingpongEEENS5_IJNSA_ILi64EEENSA_ILi128EEESH_EEENS_10tfloat32_tENS5_IJlSC_lEEESJ_SK_NS4_8TiledMMAINS4_8MMA_AtomIJNS4_4SM904GMMA30MMA_64x128x8_F32TF32TF32_SS_TNILNSO_7ScaleInE1ELSQ_1EEEEEENS4_6LayoutINS5_IJSC_SC_SC_EEENS5_IJNSA_ILi0EEESV_SV_EEEEENS5_IJNS4_10UnderscoreESY_SY_EEEEENS4_13SM90_TMA_LOADENS4_14ComposedLayoutINS4_7SwizzleILi3ELi4ELi3EEENS4_18smem_ptr_flag_bitsILi32EEENST_INS5_IJSB_NSA_ILi32EEEEEENS5_IJS17_SC_EEEEEEEvNS4_8identityENS4_23SM90_TMA_LOAD_MULTICASTES1B_vS1C_EENS_8epilogue10collective6detail29Sm90TmaWarpSpecializedAdapterINS1G_15DefaultEpilogueISJ_SK_SK_NS1F_6thread17LinearCombinationISJ_Li1EffLNS1K_9ScaleType4KindE0ELNS_15FloatRoundStyleE2ESJ_EENS1_15EpilogueDefaultEEEEEvvEEEEvNT_6ParamsE --------------------------
	.section	.nv.constant0._ZN7cutlass13device_kernelINS_4gemm6kernel13GemmUniversalIN4cute5tupleIJiiiiEEENS1_10collective13CollectiveMmaINS1_34MainloopSm90TmaGmmaWarpSpecializedILi2ENS5_IJNS4_1CILi8EEENSA_ILi1EEESC_EEENS1_32KernelTmaWarpSpecializedPingpongEEENS5_IJNSA_ILi64EEENSA_ILi128EEESH_EEENS_10tfloat32_tENS5_IJlSC_lEEESJ_SK_NS4_8TiledMMAINS4_8MMA_AtomIJNS4_4SM904GMMA30MMA_64x128x8_F32TF32TF32_SS_TNILNSO_7ScaleInE1ELSQ_1EEEEEENS4_6LayoutINS5_IJSC_SC_SC_EEENS5_IJNSA_ILi0EEESV_SV_EEEEENS5_IJNS4_10UnderscoreESY_SY_EEEEENS4_13SM90_TMA_LOADENS4_14ComposedLayoutINS4_7SwizzleILi3ELi4ELi3EEENS4_18smem_ptr_flag_bitsILi32EEENST_INS5_IJSB_NSA_ILi32EEEEEENS5_IJS17_SC_EEEEEEEvNS4_8identityENS4_23SM90_TMA_LOAD_MULTICASTES1B_vS1C_EENS_8epilogue10collective6detail29Sm90TmaWarpSpecializedAdapterINS1G_15DefaultEpilogueISJ_SK_SK_NS1F_6thread17LinearCombinationISJ_Li1EffLNS1K_9ScaleType4KindE0ELNS_15FloatRoundStyleE2ESJ_EENS1_15EpilogueDefaultEEEEEvvEEEEvNT_6ParamsE,"a",@progbits
	.sectionflags	@""
	.align	4
.nv.constant0._ZN7cutlass13device_kernelINS_4gemm6kernel13GemmUniversalIN4cute5tupleIJiiiiEEENS1_10collective13CollectiveMmaINS1_34MainloopSm90TmaGmmaWarpSpecializedILi2ENS5_IJNS4_1CILi8EEENSA_ILi1EEESC_EEENS1_32KernelTmaWarpSpecializedPingpongEEENS5_IJNSA_ILi64EEENSA_ILi128EEESH_EEENS_10tfloat32_tENS5_IJlSC_lEEESJ_SK_NS4_8TiledMMAINS4_8MMA_AtomIJNS4_4SM904GMMA30MMA_64x128x8_F32TF32TF32_SS_TNILNSO_7ScaleInE1ELSQ_1EEEEEENS4_6LayoutINS5_IJSC_SC_SC_EEENS5_IJNSA_ILi0EEESV_SV_EEEEENS5_IJNS4_10UnderscoreESY_SY_EEEEENS4_13SM90_TMA_LOADENS4_14ComposedLayoutINS4_7SwizzleILi3ELi4ELi3EEENS4_18smem_ptr_flag_bitsILi32EEENST_INS5_IJSB_NSA_ILi32EEEEEENS5_IJS17_SC_EEEEEEEvNS4_8identityENS4_23SM90_TMA_LOAD_MULTICASTES1B_vS1C_EENS_8epilogue10collective6detail29Sm90TmaWarpSpecializedAdapterINS1G_15DefaultEpilogueISJ_SK_SK_NS1F_6thread17LinearCombinationISJ_Li1EffLNS1K_9ScaleType4KindE0ELNS_15FloatRoundStyleE2ESJ_EENS1_15EpilogueDefaultEEEEEvvEEEEvNT_6ParamsE:
	.zero		1664


//--------------------- SYMBOLS --------------------------

	.type		.nv.reservedSmem.offset0,@object
	.size		.nv.reservedSmem.offset0,0x4
	.type		__assertfail,@function
